	.target	sm_100a

	.elftype	@"ET_EXEC"


//--------------------- .note.nv.tkinfo           --------------------------
	.section	.note.nv.tkinfo,"",@"SHT_NOTE"
	.sectionflags	@"SHF_NOTE_NV_TKINFO"
	.tkinfo
        /*0018*/ 	.word	0x00000081
        /*0030*/ 	.string	""
        /*0030*/ 	.string	"ptxas-blackwell"
        /*0030*/ 	.string	"Cuda compilation tools, release 12.9, V12.9.86"
        /*0030*/ 	.string	"Build cuda_12.9.r12.9/compiler.36037853_0"
        /*0030*/ 	.string	"-v  -suppress-debug-info  -lineinfo  -arch sm_100a "



//--------------------- .note.nv.cuver            --------------------------
	.section	.note.nv.cuver,"",@"SHT_NOTE"
	.sectionflags	@"SHF_NOTE_NV_CUVER"
        /*0018*/ 	.short	0x0001
        /*001a*/ 	.short	0x0064
        /*001c*/ 	.short	0x0001
        /*001e*/ 	.short	0x0000
        /*0020*/ 	.short	0x0001
        /*0022*/ 	.short	0x0000


//--------------------- .nv.info                  --------------------------
	.section	.nv.info,"",@"SHT_CUDA_INFO"
	.align	4


	//----- nvinfo : EIATTR_REGCOUNT
	.align		4
        /*0000*/ 	.byte	0x04, 0x2f
        /*0002*/ 	.short	(.L_4 - .L_3)
	.align		4
.L_3:
        /*0004*/ 	.word	index@(gluon_tcgen05)
        /*0008*/ 	.word	0x00000027


	//----- nvinfo : EIATTR_FRAME_SIZE
	.align		4
.L_4:
        /*000c*/ 	.byte	0x04, 0x11
        /*000e*/ 	.short	(.L_6 - .L_5)
	.align		4
.L_5:
        /*0010*/ 	.word	index@($__internal_2_$__cuda_sm10x_tcgen05_guardrail_trap_unallocated_columns_being_dealloced)
        /*0014*/ 	.word	0x00000000


	//----- nvinfo : EIATTR_FRAME_SIZE
	.align		4
.L_6:
        /*0018*/ 	.byte	0x04, 0x11
        /*001a*/ 	.short	(.L_8 - .L_7)
	.align		4
.L_7:
        /*001c*/ 	.word	index@($__internal_1_$__cuda_sm10x_tcgen05_guardrail_trap_phase_invalid_during_alloc)
        /*0020*/ 	.word	0x00000000


	//----- nvinfo : EIATTR_FRAME_SIZE
	.align		4
.L_8:
        /*0024*/ 	.byte	0x04, 0x11
        /*0026*/ 	.short	(.L_10 - .L_9)
	.align		4
.L_9:
        /*0028*/ 	.word	index@($__internal_0_$__cuda_sm10x_tcgen05_guardrail_trap_col_being_dealloced_not_returned_by_alloc)
        /*002c*/ 	.word	0x00000000


	//----- nvinfo : EIATTR_FRAME_SIZE
	.align		4
.L_10:
        /*0030*/ 	.byte	0x04, 0x11
        /*0032*/ 	.short	(.L_12 - .L_11)
	.align		4
.L_11:
        /*0034*/ 	.word	index@(gluon_tcgen05)
        /*0038*/ 	.word	0x00000000


	//----- nvinfo : EIATTR_MIN_STACK_SIZE
	.align		4
.L_12:
        /*003c*/ 	.byte	0x04, 0x12
        /*003e*/ 	.short	(.L_14 - .L_13)
	.align		4
.L_13:
        /*0040*/ 	.word	index@(gluon_tcgen05)
        /*0044*/ 	.word	0x00000000
.L_14:


//--------------------- .nv.info.gluon_tcgen05    --------------------------
	.section	.nv.info.gluon_tcgen05,"",@"SHT_CUDA_INFO"
	.sectionflags	@""
	.align	4


	//----- nvinfo : EIATTR_CUDA_API_VERSION
	.align		4
        /*0000*/ 	.byte	0x04, 0x37
        /*0002*/ 	.short	(.L_16 - .L_15)
.L_15:
        /*0004*/ 	.word	0x00000081


	//----- nvinfo : EIATTR_KPARAM_INFO
	.align		4
.L_16:
        /*0008*/ 	.byte	0x04, 0x17
        /*000a*/ 	.short	(.L_18 - .L_17)
.L_17:
        /*000c*/ 	.word	0x00000000
        /*0010*/ 	.short	0x000a
        /*0012*/ 	.short	0x0048
        /*0014*/ 	.byte	0x00, 0xf4, 0x21, 0x00


	//----- nvinfo : EIATTR_KPARAM_INFO
	.align		4
.L_18:
        /*0018*/ 	.byte	0x04, 0x17
        /*001a*/ 	.short	(.L_20 - .L_19)
.L_19:
        /*001c*/ 	.word	0x00000000
        /*0020*/ 	.short	0x0009
        /*0022*/ 	.short	0x0040
        /*0024*/ 	.byte	0x00, 0xf4, 0x21, 0x00


	//----- nvinfo : EIATTR_KPARAM_INFO
	.align		4
.L_20:
        /*0028*/ 	.byte	0x04, 0x17
        /*002a*/ 	.short	(.L_22 - .L_21)
.L_21:
        /*002c*/ 	.word	0x00000000
        /*0030*/ 	.short	0x0008
        /*0032*/ 	.short	0x0038
        /*0034*/ 	.byte	0x00, 0xf0, 0x21, 0x00


	//----- nvinfo : EIATTR_KPARAM_INFO
	.align		4
.L_22:
        /*0038*/ 	.byte	0x04, 0x17
        /*003a*/ 	.short	(.L_24 - .L_23)
.L_23:
        /*003c*/ 	.word	0x00000000
        /*0040*/ 	.short	0x0007
        /*0042*/ 	.short	0x0030
        /*0044*/ 	.byte	0x00, 0xf0, 0x21, 0x00


	//----- nvinfo : EIATTR_KPARAM_INFO
	.align		4
.L_24:
        /*0048*/ 	.byte	0x04, 0x17
        /*004a*/ 	.short	(.L_26 - .L_25)
.L_25:
        /*004c*/ 	.word	0x00000000
        /*0050*/ 	.short	0x0006
        /*0052*/ 	.short	0x0028
        /*0054*/ 	.byte	0x00, 0xf0, 0x21, 0x00


	//----- nvinfo : EIATTR_KPARAM_INFO
	.align		4
.L_26:
        /*0058*/ 	.byte	0x04, 0x17
        /*005a*/ 	.short	(.L_28 - .L_27)
.L_27:
        /*005c*/ 	.word	0x00000000
        /*0060*/ 	.short	0x0005
        /*0062*/ 	.short	0x0020
        /*0064*/ 	.byte	0x00, 0xf0, 0x11, 0x00


	//----- nvinfo : EIATTR_KPARAM_INFO
	.align		4
.L_28:
        /*0068*/ 	.byte	0x04, 0x17
        /*006a*/ 	.short	(.L_30 - .L_29)
.L_29:
        /*006c*/ 	.word	0x00000000
        /*0070*/ 	.short	0x0004
        /*0072*/ 	.short	0x001c
        /*0074*/ 	.byte	0x00, 0xf0, 0x11, 0x00


	//----- nvinfo : EIATTR_KPARAM_INFO
	.align		4
.L_30:
        /*0078*/ 	.byte	0x04, 0x17
        /*007a*/ 	.short	(.L_32 - .L_31)
.L_31:
        /*007c*/ 	.word	0x00000000
        /*0080*/ 	.short	0x0003
        /*0082*/ 	.short	0x0018
        /*0084*/ 	.byte	0x00, 0xf0, 0x11, 0x00


	//----- nvinfo : EIATTR_KPARAM_INFO
	.align		4
.L_32:
        /*0088*/ 	.byte	0x04, 0x17
        /*008a*/ 	.short	(.L_34 - .L_33)
.L_33:
        /*008c*/ 	.word	0x00000000
        /*0090*/ 	.short	0x0002
        /*0092*/ 	.short	0x0010
        /*0094*/ 	.byte	0x00, 0xf4, 0x21, 0x00


	//----- nvinfo : EIATTR_KPARAM_INFO
	.align		4
.L_34:
        /*0098*/ 	.byte	0x04, 0x17
        /*009a*/ 	.short	(.L_36 - .L_35)
.L_35:
        /*009c*/ 	.word	0x00000000
        /*00a0*/ 	.short	0x0001
        /*00a2*/ 	.short	0x0008
        /*00a4*/ 	.byte	0x00, 0xf4, 0x21, 0x00


	//----- nvinfo : EIATTR_KPARAM_INFO
	.align		4
.L_36:
        /*00a8*/ 	.byte	0x04, 0x17
        /*00aa*/ 	.short	(.L_38 - .L_37)
.L_37:
        /*00ac*/ 	.word	0x00000000
        /*00b0*/ 	.short	0x0000
        /*00b2*/ 	.short	0x0000
        /*00b4*/ 	.byte	0x00, 0xf4, 0x21, 0x00


	//----- nvinfo : EIATTR_AT_ENTRY_FRAGMENTS
	.align		4
.L_38:
        /*00b8*/ 	.byte	0x04, 0x4f
        /*00ba*/ 	.short	(.L_40 - .L_39)


	//   ....[0]....
.L_39:
        /*00bc*/ 	.word	0x00000004


	//----- nvinfo : EIATTR_RESERVED_SMEM_USED
	.align		4
.L_40:
        /*00c0*/ 	.byte	0x01, 0x41
	.zero		2


	//----- nvinfo : EIATTR_SPARSE_MMA_MASK
	.align		4
        /*00c4*/ 	.byte	0x03, 0x50
        /*00c6*/ 	.short	0x0000


	//----- nvinfo : EIATTR_TCGEN05_1CTA_USED
	.align		4
        /*00c8*/ 	.byte	0x01, 0x51
	.zero		2


	//----- nvinfo : EIATTR_MAXREG_COUNT
	.align		4
        /*00cc*/ 	.byte	0x03, 0x1b
        /*00ce*/ 	.short	0x00ff


	//----- nvinfo : EIATTR_NUM_BARRIERS
	.align		4
        /*00d0*/ 	.byte	0x02, 0x4c
        /*00d2*/ 	.byte	0x01
	.zero		1


	//----- nvinfo : EIATTR_INT_WARP_WIDE_INSTR_OFFSETS
	.align		4
        /*00d4*/ 	.byte	0x04, 0x31
        /*00d6*/ 	.short	(.L_42 - .L_41)


	//   ....[0]....
.L_41:
        /*00d8*/ 	.word	0x00001780


	//   ....[1]....
        /*00dc*/ 	.word	0x000017a0


	//   ....[2]....
        /*00e0*/ 	.word	0x00001820


	//   ....[3]....
        /*00e4*/ 	.word	0x00001940


	//   ....[4]....
        /*00e8*/ 	.word	0x00001950


	//   ....[5]....
        /*00ec*/ 	.word	0x00001960


	//   ....[6]....
        /*00f0*/ 	.word	0x00001970


	//   ....[7]....
        /*00f4*/ 	.word	0x00001ba0


	//   ....[8]....
        /*00f8*/ 	.word	0x00001bb0


	//   ....[9]....
        /*00fc*/ 	.word	0x00001cd0


	//   ....[10]....
        /*0100*/ 	.word	0x00001ce0


	//   ....[11]....
        /*0104*/ 	.word	0x00001d30


	//   ....[12]....
        /*0108*/ 	.word	0x00001d70


	//   ....[13]....
        /*010c*/ 	.word	0x00001ea0


	//   ....[14]....
        /*0110*/ 	.word	0x00001eb0


	//   ....[15]....
        /*0114*/ 	.word	0x000020e0


	//   ....[16]....
        /*0118*/ 	.word	0x000020f0


	//   ....[17]....
        /*011c*/ 	.word	0x00002490


	//   ....[18]....
        /*0120*/ 	.word	0x000024e0


	//----- nvinfo : EIATTR_COOP_GROUP_MASK_REGIDS
	.align		4
.L_42:
        /*0124*/ 	.byte	0x04, 0x29
        /*0126*/ 	.short	(.L_44 - .L_43)


	//   ....[0]....
.L_43:
        /*0128*/ 	.word	0xffffffff


	//   ....[1]....
        /*012c*/ 	.word	0xffffffff


	//   ....[2]....
        /*0130*/ 	.word	0xffffffff


	//   ....[3]....
        /*0134*/ 	.word	0xffffffff


	//   ....[4]....
        /*0138*/ 	.word	0xffffffff


	//   ....[5]....
        /*013c*/ 	.word	0xffffffff


	//   ....[6]....
        /*0140*/ 	.word	0xffffffff


	//   ....[7]....
        /*0144*/ 	.word	0xffffffff


	//   ....[8]....
        /*0148*/ 	.word	0xffffffff


	//   ....[9]....
        /*014c*/ 	.word	0xffffffff


	//----- nvinfo : EIATTR_COOP_GROUP_INSTR_OFFSETS
	.align		4
.L_44:
        /*0150*/ 	.byte	0x04, 0x28
        /*0152*/ 	.short	(.L_46 - .L_45)


	//   ....[0]....
.L_45:
        /*0154*/ 	.word	0x00000050


	//   ....[1]....
        /*0158*/ 	.word	0x00000310


	//   ....[2]....
        /*015c*/ 	.word	0x00000500


	//   ....[3]....
        /*0160*/ 	.word	0x000009a0


	//   ....[4]....
        /*0164*/ 	.word	0x00000ae0


	//   ....[5]....
        /*0168*/ 	.word	0x00000fe0


	//   ....[6]....
        /*016c*/ 	.word	0x00001120


	//   ....[7]....
        /*0170*/ 	.word	0x00001610


	//   ....[8]....
        /*0174*/ 	.word	0x00002320


	//   ....[9]....
        /*0178*/ 	.word	0x00002590


	//----- nvinfo : EIATTR_VRC_CTA_INIT_COUNT
	.align		4
.L_46:
        /*017c*/ 	.byte	0x02, 0x4a
        /*017e*/ 	.byte	0x80
	.zero		1


	//----- nvinfo : EIATTR_MBARRIER_INSTR_OFFSETS
	.align		4
        /*0180*/ 	.byte	0x04, 0x39
        /*0182*/ 	.short	(.L_48 - .L_47)


	//   ....[0]....
.L_47:
        /*0184*/ 	.word	0x00001840
        /*0188*/ 	.word	0x000000ff
        /*018c*/ 	.word	0x00003000
        /*0190*/ 	.short	0x0100
        /*0192*/ 	.byte	0x08
	.zero		1


	//   ....[1]....
        /*0194*/ 	.word	0x00001850
        /*0198*/ 	.word	0x000000ff
        /*019c*/ 	.word	0x00003010
        /*01a0*/ 	.short	0x0100
        /*01a2*/ 	.byte	0x08
	.zero		1


	//   ....[2]....
        /*01a4*/ 	.word	0x00001ac0
        /*01a8*/ 	.word	0x000000ff
        /*01ac*/ 	.word	0x00003000
        /*01b0*/ 	.short	0x010a
        /*01b2*/ 	.byte	0x08
	.zero		1


	//   ....[3]....
        /*01b4*/ 	.word	0x00001c00
        /*01b8*/ 	.word	0x000000ff
        /*01bc*/ 	.word	0x00003010
        /*01c0*/ 	.short	0x010a
        /*01c2*/ 	.byte	0x08
	.zero		1


	//   ....[4]....
        /*01c4*/ 	.word	0x00001de0
        /*01c8*/ 	.word	0x000000ff
        /*01cc*/ 	.word	0x00003000
        /*01d0*/ 	.short	0x010a
        /*01d2*/ 	.byte	0x08
	.zero		1


	//   ....[5]....
        /*01d4*/ 	.word	0x00001ef0
        /*01d8*/ 	.word	0x000000ff
        /*01dc*/ 	.word	0x00003010
        /*01e0*/ 	.short	0x010a
        /*01e2*/ 	.byte	0x08
	.zero		1


	//   ....[6]....
        /*01e4*/ 	.word	0x00001f80
        /*01e8*/ 	.word	0x000000ff
        /*01ec*/ 	.word	0x00003000
        /*01f0*/ 	.short	0x0108
        /*01f2*/ 	.byte	0x08
	.zero		1


	//   ....[7]....
        /*01f4*/ 	.word	0x00001f90
        /*01f8*/ 	.word	0x000000ff
        /*01fc*/ 	.word	0x00003010
        /*0200*/ 	.short	0x0108
        /*0202*/ 	.byte	0x08
	.zero		1


	//   ....[8]....
        /*0204*/ 	.word	0x000025b0
        /*0208*/ 	.word	0x000000ff
        /*020c*/ 	.word	0x00003000
        /*0210*/ 	.short	0x010a
        /*0212*/ 	.byte	0x08
	.zero		1


	//   ....[9]....
        /*0214*/ 	.word	0x000025e0
        /*0218*/ 	.word	0x000000ff
        /*021c*/ 	.word	0x00003010
        /*0220*/ 	.short	0x010a
        /*0222*/ 	.byte	0x08
	.zero		1


	//   ....[10]....
        /*0224*/ 	.word	0x00002610
        /*0228*/ 	.word	0x000000ff
        /*022c*/ 	.word	0x00003000
        /*0230*/ 	.short	0x010a
        /*0232*/ 	.byte	0x08
	.zero		1


	//   ....[11]....
        /*0234*/ 	.word	0x00002640
        /*0238*/ 	.word	0x000000ff
        /*023c*/ 	.word	0x00003010
        /*0240*/ 	.short	0x010a
        /*0242*/ 	.byte	0x08
	.zero		1


	//----- nvinfo : EIATTR_NUM_MBARRIERS
	.align		4
.L_48:
        /*0244*/ 	.byte	0x03, 0x38
        /*0246*/ 	.short	0x0002


	//----- nvinfo : EIATTR_EXIT_INSTR_OFFSETS
	.align		4
        /*0248*/ 	.byte	0x04, 0x1c
        /*024a*/ 	.short	(.L_50 - .L_49)


	//   ....[0]....
.L_49:
        /*024c*/ 	.word	0x000025a0


	//----- nvinfo : EIATTR_REQNTID
	.align		4
.L_50:
        /*0250*/ 	.byte	0x04, 0x10
        /*0252*/ 	.short	(.L_52 - .L_51)
.L_51:
        /*0254*/ 	.word	0x00000100
        /*0258*/ 	.word	0x00000001
        /*025c*/ 	.word	0x00000001


	//----- nvinfo : EIATTR_CRS_STACK_SIZE
	.align		4
.L_52:
        /*0260*/ 	.byte	0x04, 0x1e
        /*0262*/ 	.short	(.L_54 - .L_53)
.L_53:
        /*0264*/ 	.word	0x00000000


	//----- nvinfo : EIATTR_CBANK_PARAM_SIZE
	.align		4
.L_54:
        /*0268*/ 	.byte	0x03, 0x19
        /*026a*/ 	.short	0x0050


	//----- nvinfo : EIATTR_PARAM_CBANK
	.align		4
        /*026c*/ 	.byte	0x04, 0x0a
        /*026e*/ 	.short	(.L_56 - .L_55)
	.align		4
.L_55:
        /*0270*/ 	.word	index@(.nv.constant0.gluon_tcgen05)
        /*0274*/ 	.short	0x0380
        /*0276*/ 	.short	0x0050


	//----- nvinfo : EIATTR_SW_WAR
	.align		4
.L_56:
        /*0278*/ 	.byte	0x04, 0x36
        /*027a*/ 	.short	(.L_58 - .L_57)
.L_57:
        /*027c*/ 	.word	0x00000008
.L_58:


//--------------------- .nv.compat                --------------------------
	.section	.nv.compat,"",@"SHT_CUDA_COMPAT_INFO"
	.align	4
        /*0000*/ 	.byte	0x02, 0x02, 0x02, 0x00, 0x02, 0x05, 0x05, 0x00, 0x02, 0x03, 0x03, 0x00, 0x02, 0x06, 0x01, 0x00


//--------------------- .nv.callgraph             --------------------------
	.section	.nv.callgraph,"",@"SHT_CUDA_CALLGRAPH"
	.align	4
	.sectionentsize	8
	.align		4
        /*0000*/ 	.word	0x00000000
	.align		4
        /*0004*/ 	.word	0xffffffff
	.align		4
        /*0008*/ 	.word	0x00000000
	.align		4
        /*000c*/ 	.word	0xfffffffe
	.align		4
        /*0010*/ 	.word	0x00000000
	.align		4
        /*0014*/ 	.word	0xfffffffd
	.align		4
        /*0018*/ 	.word	0x00000000
	.align		4
        /*001c*/ 	.word	0xfffffffc


//--------------------- .text.gluon_tcgen05       --------------------------
	.section	.text.gluon_tcgen05,"ax",@progbits
	.align	128
        .global         gluon_tcgen05
        .type           gluon_tcgen05,@function
        .size           gluon_tcgen05,(.L_x_73 - gluon_tcgen05)
        .other          gluon_tcgen05,@"STO_CUDA_ENTRY STV_DEFAULT"
gluon_tcgen05:
.text.gluon_tcgen05:
[----:B------:R-:W1:Y:S01]  /*0000*/  LDC R1, c[0x0][0x37c] ;  /* 0x0000df00ff017b82 */ /* 0x000e620000000800 */
[----:B------:R-:W2:Y:S02]  /*0010*/  S2R R0, SR_TID.X ;  /* 0x0000000000007919 */ /* 0x000ea40000002100 */
[----:B--2---:R-:W-:-:S13]  /*0020*/  ISETP.GE.U32.AND P2, PT, R0, 0x20, PT ;  /* 0x000000200000780c */ /* 0x004fda0003f46070 */
[----:B------:R-:W-:Y:S05]  /*0030*/  @P2 BRA `(.L_x_0) ;  /* 0x0000000000b82947 */ /* 0x000fea0003800000 */
[----:B------:R-:W2:Y:S01]  /*0040*/  S2UR UR6, SR_CgaCtaId ;  /* 0x00000000000679c3 */ /* 0x000ea20000008800 */
[----:B------:R-:W-:Y:S01]  /*0050*/  NOP ;  /* 0x0000000000007918 */ /* 0x000fe20000000000 */
[----:B------:R-:W-:Y:S02]  /*0060*/  UMOV UR4, 0x40 ;  /* 0x0000004000047882 */ /* 0x000fe40000000000 */
[----:B--2---:R-:W-:-:S09]  /*0070*/  ULEA UR4, UR6, UR4, 0x18 ;  /* 0x0000000406047291 */ /* 0x004fd2000f8ec0ff */
[----:B------:R-:W2:Y:S01]  /*0080*/  LDS.U8 R2, [UR4] ;  /* 0x00000004ff027984 */ /* 0x000ea20008000000 */
[----:B------:R-:W-:Y:S02]  /*0090*/  UMOV UR4, 0x400 ;  /* 0x0000040000047882 */ /* 0x000fe40000000000 */
[----:B------:R-:W-:Y:S01]  /*00a0*/  ULEA UR4, UR6, UR4, 0x18 ;  /* 0x0000000406047291 */ /* 0x000fe2000f8ec0ff */
[----:B--2---:R-:W-:-:S13]  /*00b0*/  ISETP.NE.AND P0, PT, R2, RZ, PT ;  /* 0x000000ff0200720c */ /* 0x004fda0003f05270 */
[----:B------:R-:W-:Y:S05]  /*00c0*/  @P0 BRA `(.L_x_1) ;  /* 0x00000000007c0947 */ /* 0x000fea0003800000 */
[----:B------:R-:W-:-:S13]  /*00d0*/  ELECT P0, URZ, PT ;  /* 0x0000000000ff782f */ /* 0x000fda0003800000 */
[----:B------:R-:W-:Y:S05]  /*00e0*/  @!P0 BRA `(.L_x_2) ;  /* 0x0000000000848947 */ /* 0x000fea0003800000 */
[----:B------:R-:W-:Y:S01]  /*00f0*/  UMOV UR5, 0x2 ;  /* 0x0000000200057882 */ /* 0x000fe20000000000 */
[----:B------:R-:W-:Y:S02]  /*0100*/  IMAD.MOV.U32 R5, RZ, RZ, 0x1 ;  /* 0x00000001ff057424 */ /* 0x000fe400078e00ff */
[----:B------:R-:W-:Y:S02]  /*0110*/  IMAD.MOV.U32 R3, RZ, RZ, 0x3 ;  /* 0x00000003ff037424 */ /* 0x000fe400078e00ff */
[----:B------:R-:W-:Y:S04]  /*0120*/  DEPBAR.LE SB2, 0x36 ;  /* 0x0000ad800000791a */ /* 0x000fe80000000000 */
[----:B------:R-:W2:Y:S02]  /*0130*/  UTCATOMSWS.FIND_AND_SET.ALIGN UP0, UR5, UR5 ;  /* 0x00000005000575e3 */ /* 0x000ea40008000800 */
[----:B--2---:R-:W-:-:S04]  /*0140*/  PLOP3.LUT P0, PT, PT, PT, UP0, 0x80, 0x8 ;  /* 0x000000000008781c */ /* 0x004fc80003f0f008 */
[----:B------:R-:W-:-:S04]  /*0150*/  SEL R2, RZ, 0xffffffff, !P0 ;  /* 0xffffffffff027807 */ /* 0x000fc80004000000 */
[----:B------:R-:W-:Y:S01]  /*0160*/  ISETP.NE.AND P0, PT, R2, RZ, PT ;  /* 0x000000ff0200720c */ /* 0x000fe20003f05270 */
[----:B------:R-:W-:-:S12]  /*0170*/  IMAD.U32 R2, RZ, RZ, UR5 ;  /* 0x00000005ff027e24 */ /* 0x000fd8000f8e00ff */
[----:B------:R-:W-:Y:S05]  /*0180*/  @P0 BRA `(.L_x_3) ;  /* 0x0000000000240947 */ /* 0x000fea0003800000 */
.L_x_4:
[----:B------:R-:W-:Y:S05]  /*0190*/  NANOSLEEP 0x64 ;  /* 0x000000640000795d */ /* 0x000fea0003800000 */
[----:B------:R-:W-:-:S05]  /*01a0*/  UMOV UR5, 0x2 ;  /* 0x0000000200057882 */ /* 0x000fca0000000000 */
[----:B------:R-:W-:Y:S04]  /*01b0*/  DEPBAR.LE SB2, 0x36 ;  /* 0x0000ad800000791a */ /* 0x000fe80000000000 */
[----:B------:R-:W2:Y:S02]  /*01c0*/  UTCATOMSWS.FIND_AND_SET.ALIGN UP0, UR5, UR5 ;  /* 0x00000005000575e3 */ /* 0x000ea40008000800 */
[----:B--2---:R-:W-:-:S04]  /*01d0*/  PLOP3.LUT P0, PT, PT, PT, UP0, 0x80, 0x8 ;  /* 0x000000000008781c */ /* 0x004fc80003f0f008 */
[----:B------:R-:W-:-:S04]  /*01e0*/  SEL R2, RZ, 0xffffffff, !P0 ;  /* 0xffffffffff027807 */ /* 0x000fc80004000000 */
[----:B------:R-:W-:Y:S01]  /*01f0*/  ISETP.NE.AND P0, PT, R2, RZ, PT ;  /* 0x000000ff0200720c */ /* 0x000fe20003f05270 */
[----:B------:R-:W-:-:S12]  /*0200*/  IMAD.U32 R2, RZ, RZ, UR5 ;  /* 0x00000005ff027e24 */ /* 0x000fd8000f8e00ff */
[----:B------:R-:W-:Y:S05]  /*0210*/  @!P0 BRA `(.L_x_4) ;  /* 0xfffffffc00dc8947 */ /* 0x000fea000383ffff */
.L_x_3:
[C---:B------:R-:W-:Y:S01]  /*0220*/  VIADD R4, R2.reuse, 0x10 ;  /* 0x0000001002047836 */ /* 0x040fe20000000000 */
[----:B------:R-:W-:Y:S01]  /*0230*/  UMOV UR5, 0x50 ;  /* 0x0000005000057882 */ /* 0x000fe20000000000 */
[----:B------:R-:W-:Y:S01]  /*0240*/  SHF.L.U32 R3, R3, R2, RZ ;  /* 0x0000000203037219 */ /* 0x000fe200000006ff */
[----:B------:R-:W-:Y:S01]  /*0250*/  ULEA UR5, UR6, UR5, 0x18 ;  /* 0x0000000506057291 */ /* 0x000fe2000f8ec0ff */
[----:B------:R-:W-:Y:S01]  /*0260*/  IMAD.SHL.U32 R2, R2, 0x20, RZ ;  /* 0x0000002002027824 */ /* 0x000fe200078e00ff */
[----:B------:R-:W-:-:S04]  /*0270*/  SHF.L.U32 R4, R5, R4, RZ ;  /* 0x0000000405047219 */ /* 0x000fc800000006ff */
[----:B------:R-:W-:-:S05]  /*0280*/  LOP3.LUT R3, R4, R3, RZ, 0xfc, !PT ;  /* 0x0000000304037212 */ /* 0x000fca00078efcff */
[----:B------:R2:W-:Y:S04]  /*0290*/  ATOMS.OR RZ, [UR5], R3 ;  /* 0x00000003ffff798c */ /* 0x0005e8000b000005 */
[----:B------:R2:W-:Y:S01]  /*02a0*/  STS [UR4], R2 ;  /* 0x00000002ff007988 */ /* 0x0005e20008000804 */
[----:B------:R-:W-:Y:S05]  /*02b0*/  BRA `(.L_x_2) ;  /* 0x0000000000107947 */ /* 0x000fea0003800000 */
.L_x_1:
[----:B------:R-:W-:Y:S01]  /*02c0*/  IMAD.MOV.U32 R3, RZ, RZ, -0x1 ;  /* 0xffffffffff037424 */ /* 0x000fe200078e00ff */
[----:B------:R-:W-:-:S04]  /*02d0*/  MOV R2, 0x300 ;  /* 0x0000030000027802 */ /* 0x000fc80000000f00 */
[----:B------:R2:W-:Y:S03]  /*02e0*/  STS [UR4], R3 ;  /* 0x00000003ff007988 */ /* 0x0005e60008000804 */
[----:B-12---:R-:W-:Y:S05]  /*02f0*/  CALL.REL.NOINC `($__internal_1_$__cuda_sm10x_tcgen05_guardrail_trap_phase_invalid_during_alloc) ;  /* 0x0000002000e87944 */ /* 0x006fea0003c00000 */
.L_x_2:
[----:B------:R-:W-:Y:S05]  /*0300*/  WARPSYNC.ALL ;  /* 0x0000000000007948 */ /* 0x000fea0003800000 */
[----:B------:R-:W-:Y:S01]  /*0310*/  NOP ;  /* 0x0000000000007918 */ /* 0x000fe20000000000 */
.L_x_0:
[----:B------:R-:W3:Y:S08]  /*0320*/  S2UR UR4, SR_CgaCtaId ;  /* 0x00000000000479c3 */ /* 0x000ef00000008800 */
[----:B------:R-:W-:Y:S01]  /*0330*/  BAR.SYNC.DEFER_BLOCKING 0x0 ;  /* 0x0000000000007b1d */ /* 0x000fe20000010000 */
[----:B------:R-:W-:-:S05]  /*0340*/  LOP3.LUT R36, R0, 0xff, RZ, 0xc0, !PT ;  /* 0x000000ff00247812 */ /* 0x000fca00078ec0ff */
[----:B------:R-:W-:Y:S02]  /*0350*/  UMOV UR8, 0x400 ;  /* 0x0000040000087882 */ /* 0x000fe40000000000 */
[----:B--2---:R-:W2:Y:S08]  /*0360*/  LDC R3, c[0x0][0x398] ;  /* 0x0000e600ff037b82 */ /* 0x004eb00000000800 */
[----:B------:R-:W4:Y:S01]  /*0370*/  LDC R6, c[0x0][0x3a0] ;  /* 0x0000e800ff067b82 */ /* 0x000f220000000800 */
[----:B---3--:R-:W-:-:S07]  /*0380*/  ULEA UR8, UR4, UR8, 0x18 ;  /* 0x0000000804087291 */ /* 0x008fce000f8ec0ff */
[----:B------:R-:W3:Y:S02]  /*0390*/  S2UR UR6, SR_CTAID.Y ;  /* 0x00000000000679c3 */ /* 0x000ee40000002600 */
[----:B------:R-:W5:Y:S06]  /*03a0*/  LDS R4, [UR8] ;  /* 0x00000008ff047984 */ /* 0x000f6c0008000800 */
[----:B------:R-:W-:Y:S06]  /*03b0*/  BAR.SYNC.DEFER_BLOCKING 0x0 ;  /* 0x0000000000007b1d */ /* 0x000fec0000010000 */
[----:B------:R-:W-:Y:S05]  /*03c0*/  @P2 BRA `(.L_x_5) ;  /* 0x0000000000182947 */ /* 0x000fea0003800000 */
[----:B------:R-:W-:Y:S01]  /*03d0*/  ELECT P0, URZ, PT ;  /* 0x0000000000ff782f */ /* 0x000fe20003800000 */
[----:B------:R-:W-:Y:S01]  /*03e0*/  IMAD.MOV.U32 R2, RZ, RZ, 0x1 ;  /* 0x00000001ff027424 */ /* 0x000fe200078e00ff */
[----:B------:R-:W-:Y:S01]  /*03f0*/  UMOV UR5, 0x40 ;  /* 0x0000004000057882 */ /* 0x000fe20000000000 */
[----:B------:R-:W-:Y:S01]  /*0400*/  UVIRTCOUNT.DEALLOC.SMPOOL 0x80 ;  /* 0x000000800000784c */ /* 0x000fe20000000000 */
[----:B------:R-:W-:-:S09]  /*0410*/  ULEA UR5, UR4, UR5, 0x18 ;  /* 0x0000000504057291 */ /* 0x000fd2000f8ec0ff */
[----:B------:R5:W-:Y:S03]  /*0420*/  @P0 STS.U8 [UR5], R2 ;  /* 0x00000002ff000988 */ /* 0x000be60008000005 */
.L_x_5:
[----:B------:R-:W5:Y:S01]  /*0430*/  S2UR UR4, SR_CTAID.Z ;  /* 0x00000000000479c3 */ /* 0x000f620000002700 */
[----:B------:R-:W4:Y:S01]  /*0440*/  LDCU UR5, c[0x0][0x370] ;  /* 0x00006e00ff0577ac */ /* 0x000f220008000800 */
[C---:B------:R-:W-:Y:S01]  /*0450*/  ISETP.GE.U32.AND P0, PT, R36.reuse, 0x20, PT ;  /* 0x000000202400780c */ /* 0x040fe20003f06070 */
[----:B--2--5:R-:W-:Y:S01]  /*0460*/  VIADD R2, R3, 0xffffffff ;  /* 0xffffffff03027836 */ /* 0x024fe20000000000 */
[C---:B------:R-:W-:Y:S01]  /*0470*/  ISETP.NE.U32.AND P3, PT, R36.reuse, RZ, PT ;  /* 0x000000ff2400720c */ /* 0x040fe20003f65070 */
[----:B------:R-:W2:Y:S01]  /*0480*/  LDCU UR7, c[0x0][0x374] ;  /* 0x00006e80ff0777ac */ /* 0x000ea20008000800 */
[----:B------:R-:W-:Y:S01]  /*0490*/  LEA R12, R36, UR8, 0x2 ;  /* 0x00000008240c7c11 */ /* 0x000fe2000f8e10ff */
[----:B----4-:R-:W-:Y:S01]  /*04a0*/  VIADD R9, R6, 0xffffffff ;  /* 0xffffffff06097836 */ /* 0x010fe20000000000 */
[----:B------:R-:W4:Y:S01]  /*04b0*/  S2UR UR11, SR_CTAID.X ;  /* 0x00000000000b79c3 */ /* 0x000f220000002500 */
[----:B------:R-:W5:Y:S01]  /*04c0*/  LDCU.64 UR16, c[0x0][0x3c0] ;  /* 0x00007800ff1077ac */ /* 0x000f620008000a00 */
[----:B------:R-:W-:Y:S01]  /*04d0*/  R2UR UR29, R4 ;  /* 0x00000000041d72ca */ /* 0x000fe200000e0000 */
[----:B------:R-:W-:Y:S04]  /*04e0*/  BSSY.RECONVERGENT B0, `(.L_x_6) ;  /* 0x0000011000007945 */ /* 0x000fe80003800200 */
[----:B------:R3:W-:Y:S01]  /*04f0*/  @!P0 STS [R12], RZ ;  /* 0x000000ff0c008388 */ /* 0x0007e20000000800 */
[----:B------:R-:W-:-:S03]  /*0500*/  NOP ;  /* 0x0000000000007918 */ /* 0x000fc60000000000 */
[----:B------:R3:W-:Y:S02]  /*0510*/  @!P3 STS [UR8+0x24], R2 ;  /* 0x00002402ff00b988 */ /* 0x0007e40008000808 */
[----:B--23--:R-:W-:Y:S02]  /*0520*/  UIMAD UR4, UR4, UR7, UR6 ;  /* 0x00000007040472a4 */ /* 0x00cfe4000f8e0206 */
[----:B------:R2:W-:Y:S02]  /*0530*/  @!P3 STS [UR8+0x20], R9 ;  /* 0x00002009ff00b988 */ /* 0x0005e40008000808 */
[----:B----4-:R-:W-:-:S04]  /*0540*/  UIMAD UR4, UR4, UR5, UR11 ;  /* 0x00000005040472a4 */ /* 0x010fc8000f8e020b */
[----:B------:R-:W-:-:S04]  /*0550*/  UIMAD UR4, UR4, 0x180, URZ ;  /* 0x00000180040478a4 */ /* 0x000fc8000f8e02ff */
[----:B-----5:R-:W-:-:S04]  /*0560*/  UIADD3 UR12, UP0, UPT, UR4, UR16, URZ ;  /* 0x00000010040c7290 */ /* 0x020fc8000ff1e0ff */
[----:B------:R-:W-:Y:S01]  /*0570*/  ULEA.HI.X.SX32 UR13, UR4, UR17, 0x1, UP0 ;  /* 0x00000011040d7291 */ /* 0x000fe200080f0eff */
[----:B--2---:R-:W-:Y:S11]  /*0580*/  @P3 BRA `(.L_x_7) ;  /* 0x0000000000183947 */ /* 0x004ff60003800000 */
[----:B------:R-:W2:Y:S01]  /*0590*/  LDS R3, [UR8+0x8] ;  /* 0x00000808ff037984 */ /* 0x000ea20008000800 */
[----:B------:R-:W3:Y:S01]  /*05a0*/  LDC.64 R10, c[0x0][0x380] ;  /* 0x0000e000ff0a7b82 */ /* 0x000ee20000000a00 */
[----:B------:R-:W-:Y:S02]  /*05b0*/  IMAD.MOV.U32 R4, RZ, RZ, 0x70 ;  /* 0x00000070ff047424 */ /* 0x000fe400078e00ff */
[----:B---3--:R3:W-:Y:S03]  /*05c0*/  STS.64 [UR8], R10 ;  /* 0x0000000aff007988 */ /* 0x0087e60008000a08 */
[----:B--2---:R-:W-:-:S05]  /*05d0*/  LOP3.LUT R3, R3, 0x10, R4, 0xd8, !PT ;  /* 0x0000001003037812 */ /* 0x004fca00078ed804 */
[----:B------:R3:W-:Y:S02]  /*05e0*/  STS [UR8+0x8], R3 ;  /* 0x00000803ff007988 */ /* 0x0007e40008000808 */
.L_x_7:
[----:B------:R-:W-:Y:S05]  /*05f0*/  BSYNC.RECONVERGENT B0 ;  /* 0x0000000000007941 */ /* 0x000fea0003800200 */
.L_x_6:
[----:B------:R-:W-:Y:S04]  /*0600*/  BSSY.RECONVERGENT B0, `(.L_x_8) ;  /* 0x000000a000007945 */ /* 0x000fe80003800200 */
[----:B------:R-:W-:Y:S05]  /*0610*/  @P3 BRA `(.L_x_9) ;  /* 0x0000000000203947 */ /* 0x000fea0003800000 */
[----:B---3--:R-:W2:Y:S01]  /*0620*/  LDS R3, [UR8+0x34] ;  /* 0x00003408ff037984 */ /* 0x008ea20008000800 */
[----:B------:R-:W-:Y:S02]  /*0630*/  IMAD.MOV.U32 R4, RZ, RZ, 0x1f000000 ;  /* 0x1f000000ff047424 */ /* 0x000fe400078e00ff */
[----:B------:R-:W-:Y:S01]  /*0640*/  @!P3 IMAD.MOV.U32 R5, RZ, RZ, 0x7f ;  /* 0x0000007fff05b424 */ /* 0x000fe200078e00ff */
[----:B------:R-:W3:Y:S02]  /*0650*/  @!P3 LDS R8, [UR8+0x38] ;  /* 0x00003808ff08b984 */ /* 0x000ee40008000800 */
[----:B--2---:R-:W-:Y:S02]  /*0660*/  LOP3.LUT R3, R3, 0xff000000, R4, 0xb8, !PT ;  /* 0xff00000003037812 */ /* 0x004fe400078eb804 */
[----:B---3--:R-:W-:-:S03]  /*0670*/  @!P3 LOP3.LUT R4, R8, 0xff, R5, 0xb8, !PT ;  /* 0x000000ff0804b812 */ /* 0x008fc600078eb805 */
[----:B------:R2:W-:Y:S04]  /*0680*/  STS [UR8+0x34], R3 ;  /* 0x00003403ff007988 */ /* 0x0005e80008000808 */
[----:B------:R2:W-:Y:S02]  /*0690*/  @!P3 STS [UR8+0x38], R4 ;  /* 0x00003804ff00b988 */ /* 0x0005e40008000808 */
.L_x_9:
[----:B------:R-:W-:Y:S05]  /*06a0*/  BSYNC.RECONVERGENT B0 ;  /* 0x0000000000007941 */ /* 0x000fea0003800200 */
.L_x_8:
[----:B------:R-:W-:Y:S04]  /*06b0*/  BSSY.RECONVERGENT B0, `(.L_x_10) ;  /* 0x000000e000007945 */ /* 0x000fe80003800200 */
[----:B------:R-:W-:Y:S05]  /*06c0*/  @P3 BRA `(.L_x_11) ;  /* 0x0000000000303947 */ /* 0x000fea0003800000 */
[----:B--2---:R-:W2:Y:S01]  /*06d0*/  LDS R4, [UR8+0x34] ;  /* 0x00003408ff047984 */ /* 0x004ea20008000800 */
[----:B---3--:R-:W3:Y:S03]  /*06e0*/  LDC.64 R10, c[0x0][0x3a8] ;  /* 0x0000ea00ff0a7b82 */ /* 0x008ee60000000a00 */
[----:B------:R-:W4:Y:S01]  /*06f0*/  LDS R3, [UR8+0x1c] ;  /* 0x00001c08ff037984 */ /* 0x000f220008000800 */
[C---:B---3--:R-:W-:Y:S01]  /*0700*/  SHF.L.U64.HI R8, R10.reuse, 0x1, R11 ;  /* 0x000000010a087819 */ /* 0x048fe2000001020b */
[----:B------:R-:W-:-:S03]  /*0710*/  IMAD.SHL.U32 R5, R10, 0x2, RZ ;  /* 0x000000020a057824 */ /* 0x000fc600078e00ff */
[--C-:B------:R-:W-:Y:S02]  /*0720*/  SHF.R.U32.HI R10, RZ, 0x4, R8.reuse ;  /* 0x00000004ff0a7819 */ /* 0x100fe40000011608 */
[----:B------:R-:W-:-:S05]  /*0730*/  SHF.R.U64 R5, R5, 0x4, R8 ;  /* 0x0000000405057819 */ /* 0x000fca0000001208 */
[----:B------:R5:W-:Y:S01]  /*0740*/  STS [UR8+0xc], R5 ;  /* 0x00000c05ff007988 */ /* 0x000be20008000808 */
[----:B--2---:R-:W-:Y:S02]  /*0750*/  LOP3.LUT R4, R4, 0x7, RZ, 0xb8, !PT ;  /* 0x0000000704047812 */ /* 0x004fe400078eb8ff */
[----:B----4-:R-:W-:-:S03]  /*0760*/  LOP3.LUT R3, R3, 0xf, R10, 0xb8, !PT ;  /* 0x0000000f03037812 */ /* 0x010fc600078eb80a */
[----:B------:R5:W-:Y:S04]  /*0770*/  STS [UR8+0x34], R4 ;  /* 0x00003404ff007988 */ /* 0x000be80008000808 */
[----:B------:R5:W-:Y:S02]  /*0780*/  STS [UR8+0x1c], R3 ;  /* 0x00001c03ff007988 */ /* 0x000be40008000808 */
.L_x_11:
[----:B------:R-:W-:Y:S05]  /*0790*/  BSYNC.RECONVERGENT B0 ;  /* 0x0000000000007941 */ /* 0x000fea0003800200 */
.L_x_10:
[----:B------:R-:W-:Y:S04]  /*07a0*/  BSSY.RECONVERGENT B1, `(.L_x_12) ;  /* 0x000001a000017945 */ /* 0x000fe80003800200 */
[----:B------:R-:W-:Y:S04]  /*07b0*/  BSSY.RELIABLE B0, `(.L_x_13) ;  /* 0x0000015000007945 */ /* 0x000fe80003800100 */
[----:B------:R-:W-:Y:S05]  /*07c0*/  @P3 BRA `(.L_x_14) ;  /* 0x0000000000203947 */ /* 0x000fea0003800000 */
[----:B--23-5:R-:W2:Y:S02]  /*07d0*/  LDS R3, [UR8+0x34] ;  /* 0x00003408ff037984 */ /* 0x02cea40008000800 */
[----:B--2---:R-:W-:-:S05]  /*07e0*/  LOP3.LUT R3, R3, 0x38, RZ, 0xb8, !PT ;  /* 0x0000003803037812 */ /* 0x004fca00078eb8ff */
[----:B------:R2:W-:Y:S01]  /*07f0*/  STS [UR8+0x34], R3 ;  /* 0x00003403ff007988 */ /* 0x0005e20008000808 */
[----:B------:R-:W-:Y:S05]  /*0800*/  @P3 BRA `(.L_x_15) ;  /* 0x0000000000203947 */ /* 0x000fea0003800000 */
[----:B--2---:R-:W2:Y:S01]  /*0810*/  LDS R3, [UR8+0x8] ;  /* 0x00000808ff037984 */ /* 0x004ea20008000800 */
[----:B------:R-:W-:-:S05]  /*0820*/  IMAD.MOV.U32 R4, RZ, RZ, 0x780 ;  /* 0x00000780ff047424 */ /* 0x000fca00078e00ff */
[----:B--2---:R-:W-:-:S05]  /*0830*/  LOP3.LUT R3, R3, 0x500, R4, 0xd8, !PT ;  /* 0x0000050003037812 */ /* 0x004fca00078ed804 */
[----:B------:R4:W-:Y:S02]  /*0840*/  STS [UR8+0x8], R3 ;  /* 0x00000803ff007988 */ /* 0x0009e40008000808 */
.L_x_14:
[----:B------:R-:W-:Y:S05]  /*0850*/  @P3 BRA `(.L_x_16) ;  /* 0x0000000000283947 */ /* 0x000fea0003800000 */
[----:B--2345:R-:W2:Y:S02]  /*0860*/  LDS R3, [UR8+0x8] ;  /* 0x00000808ff037984 */ /* 0x03cea40008000800 */
[----:B--2---:R-:W-:-:S05]  /*0870*/  LOP3.LUT R3, R3, 0x1800, RZ, 0xb8, !PT ;  /* 0x0000180003037812 */ /* 0x004fca00078eb8ff */
[----:B------:R3:W-:Y:S02]  /*0880*/  STS [UR8+0x8], R3 ;  /* 0x00000803ff007988 */ /* 0x0007e40008000808 */
.L_x_15:
[----:B------:R-:W-:Y:S05]  /*0890*/  @P3 BREAK.RELIABLE B0 ;  /* 0x0000000000003942 */ /* 0x000fea0003800100 */
[----:B------:R-:W-:Y:S05]  /*08a0*/  @P3 BRA `(.L_x_17) ;  /* 0x0000000000243947 */ /* 0x000fea0003800000 */
[----:B------:R-:W4:Y:S01]  /*08b0*/  LDS R4, [UR8+0x8] ;  /* 0x00000808ff047984 */ /* 0x000f220008000800 */
[----:B--23--:R-:W-:-:S05]  /*08c0*/  IMAD.MOV.U32 R3, RZ, RZ, 0x6000 ;  /* 0x00006000ff037424 */ /* 0x00cfca00078e00ff */
[----:B----4-:R-:W-:-:S04]  /*08d0*/  LOP3.LUT R3, R4, 0x4000, R3, 0xd8, !PT ;  /* 0x0000400004037812 */ /* 0x010fc800078ed803 */
[----:B------:R-:W-:-:S05]  /*08e0*/  LOP3.LUT R3, R3, 0x400000, RZ, 0xb8, !PT ;  /* 0x0040000003037812 */ /* 0x000fca00078eb8ff */
[----:B------:R2:W-:Y:S02]  /*08f0*/  STS [UR8+0x8], R3 ;  /* 0x00000803ff007988 */ /* 0x0005e40008000808 */
.L_x_16:
[----:B------:R-:W-:Y:S05]  /*0900*/  BSYNC.RELIABLE B0 ;  /* 0x0000000000007941 */ /* 0x000fea0003800100 */
.L_x_13:
[----:B--2345:R-:W2:Y:S02]  /*0910*/  @!P3 LDS R3, [UR8+0x8] ;  /* 0x00000808ff03b984 */ /* 0x03cea40008000800 */
[----:B--2---:R-:W-:-:S05]  /*0920*/  @!P3 LOP3.LUT R3, R3, 0x8000, RZ, 0xb8, !PT ;  /* 0x000080000303b812 */ /* 0x004fca00078eb8ff */
[----:B------:R4:W-:Y:S02]  /*0930*/  @!P3 STS [UR8+0x8], R3 ;  /* 0x00000803ff00b988 */ /* 0x0009e40008000808 */
.L_x_17:
[----:B------:R-:W-:Y:S05]  /*0940*/  BSYNC.RECONVERGENT B1 ;  /* 0x0000000000017941 */ /* 0x000fea0003800200 */
.L_x_12:
[----:B------:R-:W-:Y:S05]  /*0950*/  WARPSYNC.ALL ;  /* 0x0000000000007948 */ /* 0x000fea0003800000 */
[----:B------:R-:W-:Y:S01]  /*0960*/  NOP ;  /* 0x0000000000007918 */ /* 0x000fe20000000000 */
[----:B------:R-:W-:Y:S05]  /*0970*/  @P0 BRA `(.L_x_18) ;  /* 0x0000000000300947 */ /* 0x000fea0003800000 */
[----:B--234-:R-:W2:Y:S01]  /*0980*/  S2R R3, SR_LANEID ;  /* 0x0000000000037919 */ /* 0x01cea20000000000 */
[----:B------:R-:W-:Y:S05]  /*0990*/  WARPSYNC.ALL ;  /* 0x0000000000007948 */ /* 0x000fea0003800000 */
[----:B------:R-:W-:Y:S01]  /*09a0*/  NOP ;  /* 0x0000000000007918 */ /* 0x000fe20000000000 */
[----:B--2---:R-:W-:-:S05]  /*09b0*/  IMAD.SHL.U32 R3, R3, 0x4, RZ ;  /* 0x0000000403037824 */ /* 0x004fca00078e00ff */
[----:B------:R-:W2:Y:S01]  /*09c0*/  LDS R7, [R3+UR8] ;  /* 0x0000000803077984 */ /* 0x000ea20008000800 */
[----:B------:R-:W-:-:S05]  /*09d0*/  IADD3 R4, P1, PT, R3, UR12, RZ ;  /* 0x0000000c03047c10 */ /* 0x000fca000ff3e0ff */
[----:B------:R-:W-:-:S05]  /*09e0*/  IMAD.X R5, RZ, RZ, UR13, P1 ;  /* 0x0000000dff057e24 */ /* 0x000fca00088e06ff */
[----:B--2---:R5:W2:Y:S01]  /*09f0*/  ATOMG.E.EXCH.STRONG.GPU PT, RZ, [R4], R7 ;  /* 0x0000000704ff73a8 */ /* 0x004aa200041ee100 */
[----:B------:R-:W-:-:S04]  /*0a00*/  DEPBAR {5,4,3,2,1,0} ;  /* 0x0000003f0000791a */ /* 0x000fc80000000000 */
[----:B------:R-:W3:Y:S02]  /*0a10*/  CCTL.E.C.LDCU.IV.DEEP [UR12] ;  /* 0x000000000c007540 */ /* 0x000ee40009c08000 */
[----:B---3--:R5:W-:Y:S01]  /*0a20*/  UTMACCTL.IV [UR12] ;  /* 0x000000000c0079b9 */ /* 0x008be20008000000 */
[----:B------:R-:W-:Y:S01]  /*0a30*/  NOP ;  /* 0x0000000000007918 */ /* 0x000fe20000000000 */
.L_x_18:
[----:B------:R-:W-:Y:S05]  /*0a40*/  @P0 BRA `(.L_x_19) ;  /* 0x00000000000c0947 */ /* 0x000fea0003800000 */
[----:B------:R0:W-:Y:S01]  /*0a50*/  UTMACMDFLUSH ;  /* 0x00000000000079b7 */ /* 0x0001e20000000000 */
[----:B------:R-:W-:Y:S05]  /*0a60*/  @P0 BRA `(.L_x_19) ;  /* 0x0000000000040947 */ /* 0x000fea0003800000 */
[----:B------:R-:W-:-:S04]  /*0a70*/  DEPBAR.LE SB0, 0x0 ;  /* 0x000080000000791a */ /* 0x000fc80000000000 */
.L_x_19:
[----:B------:R-:W-:Y:S05]  /*0a80*/  WARPSYNC.ALL ;  /* 0x0000000000007948 */ /* 0x000fea0003800000 */
[----:B------:R-:W-:Y:S01]  /*0a90*/  NOP ;  /* 0x0000000000007918 */ /* 0x000fe20000000000 */
[----:B--2---:R-:W-:Y:S06]  /*0aa0*/  BAR.SYNC.DEFER_BLOCKING 0x0 ;  /* 0x0000000000007b1d */ /* 0x004fec0000010000 */
[----:B------:R-:W-:Y:S02]  /*0ab0*/  BSSY.RECONVERGENT B1, `(.L_x_20) ;  /* 0x000000b000017945 */ /* 0x000fe40003800200 */
[----:B------:R-:W-:Y:S06]  /*0ac0*/  BAR.SYNC.DEFER_BLOCKING 0x0 ;  /* 0x0000000000007b1d */ /* 0x000fec0000010000 */
[----:B------:R2:W-:Y:S01]  /*0ad0*/  @!P0 STS [R12], RZ ;  /* 0x000000ff0c008388 */ /* 0x0005e20000000800 */
[----:B------:R-:W-:Y:S01]  /*0ae0*/  NOP ;  /* 0x0000000000007918 */ /* 0x000fe20000000000 */
[----:B------:R-:W-:Y:S05]  /*0af0*/  @P3 BRA `(.L_x_21) ;  /* 0x0000000000183947 */ /* 0x000fea0003800000 */
[----:B---34-:R-:W3:Y:S01]  /*0b00*/  LDS R3, [UR8+0x8] ;  /* 0x00000808ff037984 */ /* 0x018ee20008000800 */
[----:B------:R-:W4:Y:S01]  /*0b10*/  LDC.64 R10, c[0x0][0x388] ;  /* 0x0000e200ff0a7b82 */ /* 0x000f220000000a00 */
[----:B-----5:R-:W-:Y:S02]  /*0b20*/  IMAD.MOV.U32 R4, RZ, RZ, 0x70 ;  /* 0x00000070ff047424 */ /* 0x020fe400078e00ff */
[----:B----4-:R4:W-:Y:S03]  /*0b30*/  STS.64 [UR8], R10 ;  /* 0x0000000aff007988 */ /* 0x0109e60008000a08 */
[----:B---3--:R-:W-:-:S05]  /*0b40*/  LOP3.LUT R3, R3, 0x10, R4, 0xd8, !PT ;  /* 0x0000001003037812 */ /* 0x008fca00078ed804 */
[----:B------:R4:W-:Y:S02]  /*0b50*/  STS [UR8+0x8], R3 ;  /* 0x00000803ff007988 */ /* 0x0009e40008000808 */
.L_x_21:
[----:B-----5:R-:W-:Y:S05]  /*0b60*/  BSYNC.RECONVERGENT B1 ;  /* 0x0000000000017941 */ /* 0x020fea0003800200 */
.L_x_20:
[----:B------:R-:W-:Y:S04]  /*0b70*/  BSSY.RECONVERGENT B2, `(.L_x_22) ;  /* 0x000000f000027945 */ /* 0x000fe80003800200 */
[----:B------:R-:W-:Y:S04]  /*0b80*/  BSSY.RELIABLE B1, `(.L_x_23) ;  /* 0x000000c000017945 */ /* 0x000fe80003800100 */
[----:B------:R-:W-:Y:S05]  /*0b90*/  @P3 BRA `(.L_x_24) ;  /* 0x0000000000283947 */ /* 0x000fea0003800000 */
[----:B---34-:R-:W3:Y:S01]  /*0ba0*/  LDS R3, [UR8+0x34] ;  /* 0x00003408ff037984 */ /* 0x018ee20008000800 */
[----:B------:R-:W-:Y:S01]  /*0bb0*/  IMAD.MOV.U32 R4, RZ, RZ, 0x1f000000 ;  /* 0x1f000000ff047424 */ /* 0x000fe200078e00ff */
[----:B------:R-:W-:Y:S05]  /*0bc0*/  @P3 BREAK.RELIABLE B1 ;  /* 0x0000000000013942 */ /* 0x000fea0003800100 */
[----:B---3--:R-:W-:-:S05]  /*0bd0*/  LOP3.LUT R3, R3, 0xff000000, R4, 0xb8, !PT ;  /* 0xff00000003037812 */ /* 0x008fca00078eb804 */
[----:B------:R3:W-:Y:S01]  /*0be0*/  STS [UR8+0x34], R3 ;  /* 0x00003403ff007988 */ /* 0x0007e20008000808 */
[----:B------:R-:W-:Y:S05]  /*0bf0*/  @P3 BRA `(.L_x_25) ;  /* 0x0000000000183947 */ /* 0x000fea0003800000 */
[----:B------:R-:W4:Y:S01]  /*0c00*/  LDS R4, [UR8+0x38] ;  /* 0x00003808ff047984 */ /* 0x000f220008000800 */
[----:B---3--:R-:W-:-:S05]  /*0c10*/  IMAD.MOV.U32 R3, RZ, RZ, 0x3f ;  /* 0x0000003fff037424 */ /* 0x008fca00078e00ff */
[----:B----4-:R-:W-:-:S05]  /*0c20*/  LOP3.LUT R3, R4, 0xff, R3, 0xb8, !PT ;  /* 0x000000ff04037812 */ /* 0x010fca00078eb803 */
[----:B------:R5:W-:Y:S02]  /*0c30*/  STS [UR8+0x38], R3 ;  /* 0x00003803ff007988 */ /* 0x000be40008000808 */
.L_x_24:
[----:B------:R-:W-:Y:S05]  /*0c40*/  BSYNC.RELIABLE B1 ;  /* 0x0000000000017941 */ /* 0x000fea0003800100 */
.L_x_23:
[----:B------:R2:W-:Y:S02]  /*0c50*/  @!P3 STS [UR8+0x20], R9 ;  /* 0x00002009ff00b988 */ /* 0x0005e40008000808 */
.L_x_25:
[----:B------:R-:W-:Y:S05]  /*0c60*/  BSYNC.RECONVERGENT B2 ;  /* 0x0000000000027941 */ /* 0x000fea0003800200 */
.L_x_22:
[----:B------:R-:W-:Y:S05]  /*0c70*/  WARPSYNC.ALL ;  /* 0x0000000000007948 */ /* 0x000fea0003800000 */
[----:B------:R-:W-:Y:S01]  /*0c80*/  NOP ;  /* 0x0000000000007918 */ /* 0x000fe20000000000 */
[----:B---345:R-:W3:Y:S01]  /*0c90*/  LDC R3, c[0x0][0x39c] ;  /* 0x0000e700ff037b82 */ /* 0x038ee20000000800 */
[----:B------:R-:W-:Y:S01]  /*0ca0*/  BSSY.RECONVERGENT B2, `(.L_x_26) ;  /* 0x0000010000027945 */ /* 0x000fe20003800200 */
[----:B---3--:R-:W-:-:S05]  /*0cb0*/  VIADD R3, R3, 0xffffffff ;  /* 0xffffffff03037836 */ /* 0x008fca0000000000 */
[----:B------:R3:W-:Y:S01]  /*0cc0*/  @!P3 STS [UR8+0x24], R3 ;  /* 0x00002403ff00b988 */ /* 0x0007e20008000808 */
[----:B------:R-:W-:Y:S05]  /*0cd0*/  @P3 BRA `(.L_x_27) ;  /* 0x0000000000303947 */ /* 0x000fea0003800000 */
[----:B------:R-:W4:Y:S01]  /*0ce0*/  LDS R5, [UR8+0x34] ;  /* 0x00003408ff057984 */ /* 0x000f220008000800 */
[----:B------:R-:W5:Y:S03]  /*0cf0*/  LDC.64 R10, c[0x0][0x3b0] ;  /* 0x0000ec00ff0a7b82 */ /* 0x000f660000000a00 */
[----:B------:R-:W2:Y:S01]  /*0d00*/  LDS R4, [UR8+0x1c] ;  /* 0x00001c08ff047984 */ /* 0x000ea20008000800 */
[C---:B-----5:R-:W-:Y:S01]  /*0d10*/  SHF.L.U64.HI R8, R10.reuse, 0x1, R11 ;  /* 0x000000010a087819 */ /* 0x060fe2000001020b */
[----:B------:R-:W-:-:S03]  /*0d20*/  IMAD.SHL.U32 R7, R10, 0x2, RZ ;  /* 0x000000020a077824 */ /* 0x000fc600078e00ff */
[--C-:B--2---:R-:W-:Y:S02]  /*0d30*/  SHF.R.U32.HI R9, RZ, 0x4, R8.reuse ;  /* 0x00000004ff097819 */ /* 0x104fe40000011608 */
[----:B------:R-:W-:-:S05]  /*0d40*/  SHF.R.U64 R7, R7, 0x4, R8 ;  /* 0x0000000407077819 */ /* 0x000fca0000001208 */
[----:B------:R5:W-:Y:S01]  /*0d50*/  STS [UR8+0xc], R7 ;  /* 0x00000c07ff007988 */ /* 0x000be20008000808 */
[----:B----4-:R-:W-:Y:S02]  /*0d60*/  LOP3.LUT R5, R5, 0x7, RZ, 0xb8, !PT ;  /* 0x0000000705057812 */ /* 0x010fe400078eb8ff */
[----:B------:R-:W-:-:S03]  /*0d70*/  LOP3.LUT R4, R4, 0xf, R9, 0xb8, !PT ;  /* 0x0000000f04047812 */ /* 0x000fc600078eb809 */
[----:B------:R5:W-:Y:S04]  /*0d80*/  STS [UR8+0x34], R5 ;  /* 0x00003405ff007988 */ /* 0x000be80008000808 */
[----:B------:R5:W-:Y:S02]  /*0d90*/  STS [UR8+0x1c], R4 ;  /* 0x00001c04ff007988 */ /* 0x000be40008000808 */
.L_x_27:
[----:B------:R-:W-:Y:S05]  /*0da0*/  BSYNC.RECONVERGENT B2 ;  /* 0x0000000000027941 */ /* 0x000fea0003800200 */
.L_x_26:
[----:B------:R-:W-:Y:S04]  /*0db0*/  BSSY.RECONVERGENT B3, `(.L_x_28) ;  /* 0x000001a000037945 */ /* 0x000fe80003800200 */
[----:B------:R-:W-:Y:S04]  /*0dc0*/  BSSY.RELIABLE B2, `(.L_x_29) ;  /* 0x0000015000027945 */ /* 0x000fe80003800100 */
[----:B------:R-:W-:Y:S05]  /*0dd0*/  @P3 BRA `(.L_x_30) ;  /* 0x0000000000203947 */ /* 0x000fea0003800000 */
[----:B-----5:R-:W4:Y:S02]  /*0de0*/  LDS R4, [UR8+0x34] ;  /* 0x00003408ff047984 */ /* 0x020f240008000800 */
[----:B----4-:R-:W-:-:S05]  /*0df0*/  LOP3.LUT R4, R4, 0x38, RZ, 0xb8, !PT ;  /* 0x0000003804047812 */ /* 0x010fca00078eb8ff */
[----:B------:R4:W-:Y:S01]  /*0e00*/  STS [UR8+0x34], R4 ;  /* 0x00003404ff007988 */ /* 0x0009e20008000808 */
[----:B------:R-:W-:Y:S05]  /*0e10*/  @P3 BRA `(.L_x_31) ;  /* 0x0000000000203947 */ /* 0x000fea0003800000 */
[----:B----4-:R-:W4:Y:S01]  /*0e20*/  LDS R4, [UR8+0x8] ;  /* 0x00000808ff047984 */ /* 0x010f220008000800 */
[----:B------:R-:W-:-:S05]  /*0e30*/  IMAD.MOV.U32 R5, RZ, RZ, 0x780 ;  /* 0x00000780ff057424 */ /* 0x000fca00078e00ff */
[----:B----4-:R-:W-:-:S05]  /*0e40*/  LOP3.LUT R4, R4, 0x500, R5, 0xd8, !PT ;  /* 0x0000050004047812 */ /* 0x010fca00078ed805 */
[----:B------:R4:W-:Y:S02]  /*0e50*/  STS [UR8+0x8], R4 ;  /* 0x00000804ff007988 */ /* 0x0009e40008000808 */
.L_x_30:
[----:B------:R-:W-:Y:S05]  /*0e60*/  @P3 BRA `(.L_x_32) ;  /* 0x0000000000283947 */ /* 0x000fea0003800000 */
[----:B----45:R-:W4:Y:S02]  /*0e70*/  LDS R4, [UR8+0x8] ;  /* 0x00000808ff047984 */ /* 0x030f240008000800 */
[----:B----4-:R-:W-:-:S05]  /*0e80*/  LOP3.LUT R4, R4, 0x1800, RZ, 0xb8, !PT ;  /* 0x0000180004047812 */ /* 0x010fca00078eb8ff */
[----:B------:R5:W-:Y:S02]  /*0e90*/  STS [UR8+0x8], R4 ;  /* 0x00000804ff007988 */ /* 0x000be40008000808 */
.L_x_31:
[----:B------:R-:W-:Y:S05]  /*0ea0*/  @P3 BREAK.RELIABLE B2 ;  /* 0x0000000000023942 */ /* 0x000fea0003800100 */
[----:B------:R-:W-:Y:S05]  /*0eb0*/  @P3 BRA `(.L_x_33) ;  /* 0x0000000000243947 */ /* 0x000fea0003800000 */
[----:B----45:R-:W4:Y:S01]  /*0ec0*/  LDS R4, [UR8+0x8] ;  /* 0x00000808ff047984 */ /* 0x030f220008000800 */
[----:B------:R-:W-:-:S05]  /*0ed0*/  IMAD.MOV.U32 R5, RZ, RZ, 0x6000 ;  /* 0x00006000ff057424 */ /* 0x000fca00078e00ff */
[----:B----4-:R-:W-:-:S04]  /*0ee0*/  LOP3.LUT R4, R4, 0x4000, R5, 0xd8, !PT ;  /* 0x0000400004047812 */ /* 0x010fc800078ed805 */
[----:B------:R-:W-:-:S05]  /*0ef0*/  LOP3.LUT R4, R4, 0x400000, RZ, 0xb8, !PT ;  /* 0x0040000004047812 */ /* 0x000fca00078eb8ff */
[----:B------:R4:W-:Y:S02]  /*0f00*/  STS [UR8+0x8], R4 ;  /* 0x00000804ff007988 */ /* 0x0009e40008000808 */
.L_x_32:
[----:B------:R-:W-:Y:S05]  /*0f10*/  BSYNC.RELIABLE B2 ;  /* 0x0000000000027941 */ /* 0x000fea0003800100 */
.L_x_29:
[----:B----45:R-:W4:Y:S02]  /*0f20*/  @!P3 LDS R4, [UR8+0x8] ;  /* 0x00000808ff04b984 */ /* 0x030f240008000800 */
[----:B----4-:R-:W-:-:S05]  /*0f30*/  @!P3 LOP3.LUT R4, R4, 0x8000, RZ, 0xb8, !PT ;  /* 0x000080000404b812 */ /* 0x010fca00078eb8ff */
[----:B------:R4:W-:Y:S02]  /*0f40*/  @!P3 STS [UR8+0x8], R4 ;  /* 0x00000804ff00b988 */ /* 0x0009e40008000808 */
.L_x_33:
[----:B------:R-:W-:Y:S05]  /*0f50*/  BSYNC.RECONVERGENT B3 ;  /* 0x0000000000037941 */ /* 0x000fea0003800200 */
.L_x_28:
[----:B------:R-:W-:Y:S05]  /*0f60*/  WARPSYNC.ALL ;  /* 0x0000000000007948 */ /* 0x000fea0003800000 */
[----:B------:R-:W-:Y:S01]  /*0f70*/  NOP ;  /* 0x0000000000007918 */ /* 0x000fe20000000000 */
[----:B------:R-:W-:-:S04]  /*0f80*/  UIADD3 UR5, UPT, UPT, UR4, 0x80, URZ ;  /* 0x0000008004057890 */ /* 0x000fc8000fffe0ff */
[----:B------:R-:W-:-:S04]  /*0f90*/  UIADD3 UR14, UP0, UPT, UR5, UR16, URZ ;  /* 0x00000010050e7290 */ /* 0x000fc8000ff1e0ff */
[----:B------:R-:W-:Y:S01]  /*0fa0*/  ULEA.HI.X.SX32 UR15, UR5, UR17, 0x1, UP0 ;  /* 0x00000011050f7291 */ /* 0x000fe200080f0eff */
[----:B------:R-:W-:Y:S11]  /*0fb0*/  @P0 BRA `(.L_x_34) ;  /* 0x0000000000300947 */ /* 0x000ff60003800000 */
[----:B----45:R-:W4:Y:S01]  /*0fc0*/  S2R R4, SR_LANEID ;  /* 0x0000000000047919 */ /* 0x030f220000000000 */
[----:B------:R-:W-:Y:S05]  /*0fd0*/  WARPSYNC.ALL ;  /* 0x0000000000007948 */ /* 0x000fea0003800000 */
[----:B------:R-:W-:Y:S01]  /*0fe0*/  NOP ;  /* 0x0000000000007918 */ /* 0x000fe20000000000 */
[----:B----4-:R-:W-:-:S05]  /*0ff0*/  IMAD.SHL.U32 R8, R4, 0x4, RZ ;  /* 0x0000000404087824 */ /* 0x010fca00078e00ff */
[----:B------:R-:W4:Y:S01]  /*1000*/  LDS R7, [R8+UR8] ;  /* 0x0000000808077984 */ /* 0x000f220008000800 */
[----:B------:R-:W-:-:S05]  /*1010*/  IADD3 R4, P1, PT, R8, UR14, RZ ;  /* 0x0000000e08047c10 */ /* 0x000fca000ff3e0ff */
[----:B------:R-:W-:-:S05]  /*1020*/  IMAD.X R5, RZ, RZ, UR15, P1 ;  /* 0x0000000fff057e24 */ /* 0x000fca00088e06ff */
[----:B----4-:R4:W5:Y:S01]  /*1030*/  ATOMG.E.EXCH.STRONG.GPU PT, RZ, [R4], R7 ;  /* 0x0000000704ff73a8 */ /* 0x01096200041ee100 */
[----:B------:R-:W-:-:S04]  /*1040*/  DEPBAR {5,4,3,2,1,0} ;  /* 0x0000003f0000791a */ /* 0x000fc80000000000 */
[----:B------:R-:W2:Y:S02]  /*1050*/  CCTL.E.C.LDCU.IV.DEEP [UR14] ;  /* 0x000000000e007540 */ /* 0x000ea40009c08000 */
[----:B--2---:R4:W-:Y:S01]  /*1060*/  UTMACCTL.IV [UR14] ;  /* 0x000000000e0079b9 */ /* 0x0049e20008000000 */
[----:B------:R-:W-:Y:S01]  /*1070*/  NOP ;  /* 0x0000000000007918 */ /* 0x000fe20000000000 */
.L_x_34:
[----:B------:R-:W-:Y:S05]  /*1080*/  @P0 BRA `(.L_x_35) ;  /* 0x00000000000c0947 */ /* 0x000fea0003800000 */
[----:B------:R0:W-:Y:S01]  /*1090*/  UTMACMDFLUSH ;  /* 0x00000000000079b7 */ /* 0x0001e20000000000 */
[----:B------:R-:W-:Y:S05]  /*10a0*/  @P0 BRA `(.L_x_35) ;  /* 0x0000000000040947 */ /* 0x000fea0003800000 */
[----:B------:R-:W-:-:S04]  /*10b0*/  DEPBAR.LE SB0, 0x0 ;  /* 0x000080000000791a */ /* 0x000fc80000000000 */
.L_x_35:
[----:B------:R-:W-:Y:S05]  /*10c0*/  WARPSYNC.ALL ;  /* 0x0000000000007948 */ /* 0x000fea0003800000 */
[----:B------:R-:W-:Y:S01]  /*10d0*/  NOP ;  /* 0x0000000000007918 */ /* 0x000fe20000000000 */
[----:B-----5:R-:W-:Y:S06]  /*10e0*/  BAR.SYNC.DEFER_BLOCKING 0x0 ;  /* 0x0000000000007b1d */ /* 0x020fec0000010000 */
[----:B------:R-:W-:Y:S02]  /*10f0*/  BSSY.RECONVERGENT B3, `(.L_x_36) ;  /* 0x000000b000037945 */ /* 0x000fe40003800200 */
[----:B------:R-:W-:Y:S06]  /*1100*/  BAR.SYNC.DEFER_BLOCKING 0x0 ;  /* 0x0000000000007b1d */ /* 0x000fec0000010000 */
[----:B------:R5:W-:Y:S01]  /*1110*/  @!P0 STS [R12], RZ ;  /* 0x000000ff0c008388 */ /* 0x000be20000000800 */
[----:B------:R-:W-:Y:S01]  /*1120*/  NOP ;  /* 0x0000000000007918 */ /* 0x000fe20000000000 */
[----:B------:R-:W-:Y:S05]  /*1130*/  @P3 BRA `(.L_x_37) ;  /* 0x0000000000183947 */ /* 0x000fea0003800000 */
[----:B----4-:R-:W4:Y:S01]  /*1140*/  LDS R4, [UR8+0x8] ;  /* 0x00000808ff047984 */ /* 0x010f220008000800 */
[----:B--2---:R-:W2:Y:S01]  /*1150*/  LDC.64 R8, c[0x0][0x390] ;  /* 0x0000e400ff087b82 */ /* 0x004ea20000000a00 */
[----:B------:R-:W-:Y:S02]  /*1160*/  IMAD.MOV.U32 R5, RZ, RZ, 0x70 ;  /* 0x00000070ff057424 */ /* 0x000fe400078e00ff */
[----:B--2---:R2:W-:Y:S03]  /*1170*/  STS.64 [UR8], R8 ;  /* 0x00000008ff007988 */ /* 0x0045e60008000a08 */
[----:B----4-:R-:W-:-:S05]  /*1180*/  LOP3.LUT R4, R4, 0x10, R5, 0xd8, !PT ;  /* 0x0000001004047812 */ /* 0x010fca00078ed805 */
[----:B------:R2:W-:Y:S02]  /*1190*/  STS [UR8+0x8], R4 ;  /* 0x00000804ff007988 */ /* 0x0005e40008000808 */
.L_x_37:
[----:B----4-:R-:W-:Y:S05]  /*11a0*/  BSYNC.RECONVERGENT B3 ;  /* 0x0000000000037941 */ /* 0x010fea0003800200 */
.L_x_36:
[----:B------:R-:W-:Y:S04]  /*11b0*/  BSSY.RECONVERGENT B4, `(.L_x_38) ;  /* 0x0000011000047945 */ /* 0x000fe80003800200 */
[----:B------:R-:W-:Y:S04]  /*11c0*/  BSSY.RELIABLE B3, `(.L_x_39) ;  /* 0x000000e000037945 */ /* 0x000fe80003800100 */
[----:B------:R-:W-:Y:S05]  /*11d0*/  @P3 BRA `(.L_x_40) ;  /* 0x0000000000243947 */ /* 0x000fea0003800000 */
[----:B--2---:R-:W2:Y:S01]  /*11e0*/  LDS R4, [UR8+0x34] ;  /* 0x00003408ff047984 */ /* 0x004ea20008000800 */
[----:B------:R-:W-:-:S05]  /*11f0*/  IMAD.MOV.U32 R5, RZ, RZ, 0x3f000000 ;  /* 0x3f000000ff057424 */ /* 0x000fca00078e00ff */
[----:B--2---:R-:W-:-:S05]  /*1200*/  LOP3.LUT R4, R4, 0xff000000, R5, 0xb8, !PT ;  /* 0xff00000004047812 */ /* 0x004fca00078eb805 */
[----:B------:R2:W-:Y:S01]  /*1210*/  STS [UR8+0x34], R4 ;  /* 0x00003404ff007988 */ /* 0x0005e20008000808 */
[----:B------:R-:W-:Y:S05]  /*1220*/  @P3 BRA `(.L_x_41) ;  /* 0x00000000001c3947 */ /* 0x000fea0003800000 */
[----:B--2---:R-:W2:Y:S01]  /*1230*/  LDS R4, [UR8+0x38] ;  /* 0x00003808ff047984 */ /* 0x004ea20008000800 */
[----:B------:R-:W-:-:S05]  /*1240*/  IMAD.MOV.U32 R5, RZ, RZ, 0x7f ;  /* 0x0000007fff057424 */ /* 0x000fca00078e00ff */
[----:B--2---:R-:W-:-:S05]  /*1250*/  LOP3.LUT R4, R4, 0xff, R5, 0xb8, !PT ;  /* 0x000000ff04047812 */ /* 0x004fca00078eb805 */
[----:B------:R4:W-:Y:S02]  /*1260*/  STS [UR8+0x38], R4 ;  /* 0x00003804ff007988 */ /* 0x0009e40008000808 */
.L_x_40:
[----:B------:R-:W-:Y:S05]  /*1270*/  @P3 BREAK.RELIABLE B3 ;  /* 0x0000000000033942 */ /* 0x000fea0003800100 */
[----:B------:R-:W-:Y:S05]  /*1280*/  @P3 BRA `(.L_x_42) ;  /* 0x00000000000c3947 */ /* 0x000fea0003800000 */
[----:B------:R2:W-:Y:S02]  /*1290*/  STS [UR8+0x20], R3 ;  /* 0x00002003ff007988 */ /* 0x0005e40008000808 */
.L_x_41:
[----:B------:R-:W-:Y:S05]  /*12a0*/  BSYNC.RELIABLE B3 ;  /* 0x0000000000037941 */ /* 0x000fea0003800100 */
.L_x_39:
[----:B------:R2:W-:Y:S02]  /*12b0*/  @!P3 STS [UR8+0x24], R2 ;  /* 0x00002402ff00b988 */ /* 0x0005e40008000808 */
.L_x_42:
[----:B------:R-:W-:Y:S05]  /*12c0*/  BSYNC.RECONVERGENT B4 ;  /* 0x0000000000047941 */ /* 0x000fea0003800200 */
.L_x_38:
[----:B------:R-:W-:Y:S05]  /*12d0*/  WARPSYNC.ALL ;  /* 0x0000000000007948 */ /* 0x000fea0003800000 */
[----:B------:R-:W-:Y:S01]  /*12e0*/  NOP ;  /* 0x0000000000007918 */ /* 0x000fe20000000000 */
[----:B------:R-:W-:Y:S04]  /*12f0*/  BSSY.RECONVERGENT B4, `(.L_x_43) ;  /* 0x000000e000047945 */ /* 0x000fe80003800200 */
[----:B------:R-:W-:Y:S05]  /*1300*/  @P3 BRA `(.L_x_44) ;  /* 0x0000000000303947 */ /* 0x000fea0003800000 */
[----:B--23--:R-:W2:Y:S01]  /*1310*/  LDS R3, [UR8+0x34] ;  /* 0x00003408ff037984 */ /* 0x00cea20008000800 */
[----:B----4-:R-:W3:Y:S03]  /*1320*/  LDC.64 R4, c[0x0][0x3b8] ;  /* 0x0000ee00ff047b82 */ /* 0x010ee60000000a00 */
        /* <DEDUP_REMOVED lines=10> */
.L_x_44:
[----:B------:R-:W-:Y:S05]  /*13d0*/  BSYNC.RECONVERGENT B4 ;  /* 0x0000000000047941 */ /* 0x000fea0003800200 */
.L_x_43:
[----:B------:R-:W-:Y:S04]  /*13e0*/  BSSY.RECONVERGENT B5, `(.L_x_45) ;  /* 0x000001a000057945 */ /* 0x000fe80003800200 */
[----:B------:R-:W-:Y:S04]  /*13f0*/  BSSY.RELIABLE B4, `(.L_x_46) ;  /* 0x0000015000047945 */ /* 0x000fe80003800100 */
[----:B------:R-:W-:Y:S05]  /*1400*/  @P3 BRA `(.L_x_47) ;  /* 0x0000000000203947 */ /* 0x000fea0003800000 */
[----:B--23--:R-:W2:Y:S02]  /*1410*/  LDS R2, [UR8+0x34] ;  /* 0x00003408ff027984 */ /* 0x00cea40008000800 */
[----:B--2---:R-:W-:-:S05]  /*1420*/  LOP3.LUT R2, R2, 0x38, RZ, 0xb8, !PT ;  /* 0x0000003802027812 */ /* 0x004fca00078eb8ff */
[----:B------:R2:W-:Y:S01]  /*1430*/  STS [UR8+0x34], R2 ;  /* 0x00003402ff007988 */ /* 0x0005e20008000808 */
[----:B------:R-:W-:Y:S05]  /*1440*/  @P3 BRA `(.L_x_48) ;  /* 0x0000000000203947 */ /* 0x000fea0003800000 */
[----:B--2---:R-:W2:Y:S01]  /*1450*/  LDS R2, [UR8+0x8] ;  /* 0x00000808ff027984 */ /* 0x004ea20008000800 */
[----:B------:R-:W-:-:S05]  /*1460*/  IMAD.MOV.U32 R3, RZ, RZ, 0x780 ;  /* 0x00000780ff037424 */ /* 0x000fca00078e00ff */
[----:B--2---:R-:W-:-:S05]  /*1470*/  LOP3.LUT R2, R2, 0x500, R3, 0xd8, !PT ;  /* 0x0000050002027812 */ /* 0x004fca00078ed803 */
[----:B------:R2:W-:Y:S02]  /*1480*/  STS [UR8+0x8], R2 ;  /* 0x00000802ff007988 */ /* 0x0005e40008000808 */
.L_x_47:
[----:B------:R-:W-:Y:S05]  /*1490*/  @P3 BRA `(.L_x_49) ;  /* 0x0000000000283947 */ /* 0x000fea0003800000 */
[----:B--23--:R-:W2:Y:S02]  /*14a0*/  LDS R2, [UR8+0x8] ;  /* 0x00000808ff027984 */ /* 0x00cea40008000800 */
[----:B--2---:R-:W-:-:S05]  /*14b0*/  LOP3.LUT R2, R2, 0x1800, RZ, 0xb8, !PT ;  /* 0x0000180002027812 */ /* 0x004fca00078eb8ff */
[----:B------:R3:W-:Y:S02]  /*14c0*/  STS [UR8+0x8], R2 ;  /* 0x00000802ff007988 */ /* 0x0007e40008000808 */
.L_x_48:
[----:B------:R-:W-:Y:S05]  /*14d0*/  @P3 BREAK.RELIABLE B4 ;  /* 0x0000000000043942 */ /* 0x000fea0003800100 */
[----:B------:R-:W-:Y:S05]  /*14e0*/  @P3 BRA `(.L_x_50) ;  /* 0x0000000000243947 */ /* 0x000fea0003800000 */
[----:B--23--:R-:W2:Y:S01]  /*14f0*/  LDS R2, [UR8+0x8] ;  /* 0x00000808ff027984 */ /* 0x00cea20008000800 */
[----:B------:R-:W-:-:S05]  /*1500*/  IMAD.MOV.U32 R3, RZ, RZ, 0x6000 ;  /* 0x00006000ff037424 */ /* 0x000fca00078e00ff */
[----:B--2---:R-:W-:-:S04]  /*1510*/  LOP3.LUT R2, R2, 0x6000, R3, 0xd8, !PT ;  /* 0x0000600002027812 */ /* 0x004fc800078ed803 */
[----:B------:R-:W-:-:S05]  /*1520*/  LOP3.LUT R2, R2, 0x400000, RZ, 0xb8, !PT ;  /* 0x0040000002027812 */ /* 0x000fca00078eb8ff */
[----:B------:R2:W-:Y:S02]  /*1530*/  STS [UR8+0x8], R2 ;  /* 0x00000802ff007988 */ /* 0x0005e40008000808 */
.L_x_49:
[----:B------:R-:W-:Y:S05]  /*1540*/  BSYNC.RELIABLE B4 ;  /* 0x0000000000047941 */ /* 0x000fea0003800100 */
.L_x_46:
[----:B--23--:R-:W2:Y:S02]  /*1550*/  @!P3 LDS R2, [UR8+0x8] ;  /* 0x00000808ff02b984 */ /* 0x00cea40008000800 */
[----:B--2---:R-:W-:-:S05]  /*1560*/  @!P3 LOP3.LUT R2, R2, 0x8000, RZ, 0xb8, !PT ;  /* 0x000080000202b812 */ /* 0x004fca00078eb8ff */
[----:B------:R2:W-:Y:S02]  /*1570*/  @!P3 STS [UR8+0x8], R2 ;  /* 0x00000802ff00b988 */ /* 0x0005e40008000808 */
.L_x_50:
[----:B------:R-:W-:Y:S05]  /*1580*/  BSYNC.RECONVERGENT B5 ;  /* 0x0000000000057941 */ /* 0x000fea0003800200 */
.L_x_45:
[----:B------:R-:W-:Y:S05]  /*1590*/  WARPSYNC.ALL ;  /* 0x0000000000007948 */ /* 0x000fea0003800000 */
[----:B------:R-:W-:Y:S01]  /*15a0*/  NOP ;  /* 0x0000000000007918 */ /* 0x000fe20000000000 */
[----:B------:R-:W-:-:S04]  /*15b0*/  UIADD3 UR4, UPT, UPT, UR4, 0x100, URZ ;  /* 0x0000010004047890 */ /* 0x000fc8000fffe0ff */
[----:B------:R-:W-:-:S04]  /*15c0*/  UIADD3 UR23, UP0, UPT, UR4, UR16, URZ ;  /* 0x0000001004177290 */ /* 0x000fc8000ff1e0ff */
[----:B------:R-:W-:Y:S01]  /*15d0*/  ULEA.HI.X.SX32 UR28, UR4, UR17, 0x1, UP0 ;  /* 0x00000011041c7291 */ /* 0x000fe200080f0eff */
[----:B------:R-:W-:Y:S11]  /*15e0*/  @P0 BRA `(.L_x_51) ;  /* 0x0000000000380947 */ /* 0x000ff60003800000 */
[----:B--23--:R-:W2:Y:S01]  /*15f0*/  S2R R2, SR_LANEID ;  /* 0x0000000000027919 */ /* 0x00cea20000000000 */
[----:B------:R-:W-:Y:S05]  /*1600*/  WARPSYNC.ALL ;  /* 0x0000000000007948 */ /* 0x000fea0003800000 */
[----:B------:R-:W-:Y:S01]  /*1610*/  NOP ;  /* 0x0000000000007918 */ /* 0x000fe20000000000 */
[----:B--2-4-:R-:W-:-:S05]  /*1620*/  IMAD.SHL.U32 R4, R2, 0x4, RZ ;  /* 0x0000000402047824 */ /* 0x014fca00078e00ff */
[----:B------:R-:W2:Y:S01]  /*1630*/  LDS R5, [R4+UR8] ;  /* 0x0000000804057984 */ /* 0x000ea20008000800 */
[----:B------:R-:W-:Y:S01]  /*1640*/  IADD3 R2, P1, PT, R4, UR23, RZ ;  /* 0x0000001704027c10 */ /* 0x000fe2000ff3e0ff */
[----:B------:R-:W-:-:S04]  /*1650*/  UMOV UR4, UR23 ;  /* 0x0000001700047c82 */ /* 0x000fc80008000000 */
[----:B------:R-:W-:Y:S01]  /*1660*/  IMAD.X R3, RZ, RZ, UR28, P1 ;  /* 0x0000001cff037e24 */ /* 0x000fe200088e06ff */
[----:B------:R-:W-:-:S04]  /*1670*/  UMOV UR5, UR28 ;  /* 0x0000001c00057c82 */ /* 0x000fc80008000000 */
[----:B--2---:R2:W3:Y:S01]  /*1680*/  ATOMG.E.EXCH.STRONG.GPU PT, RZ, [R2], R5 ;  /* 0x0000000502ff73a8 */ /* 0x0044e200041ee100 */
[----:B------:R-:W-:-:S04]  /*1690*/  DEPBAR {5,4,3,2,1,0} ;  /* 0x0000003f0000791a */ /* 0x000fc80000000000 */
[----:B------:R-:W4:Y:S02]  /*16a0*/  CCTL.E.C.LDCU.IV.DEEP [UR4] ;  /* 0x0000000004007540 */ /* 0x000f240009c08000 */
[----:B----4-:R2:W-:Y:S01]  /*16b0*/  UTMACCTL.IV [UR4] ;  /* 0x00000000040079b9 */ /* 0x0105e20008000000 */
[----:B------:R-:W-:Y:S01]  /*16c0*/  NOP ;  /* 0x0000000000007918 */ /* 0x000fe20000000000 */
.L_x_51:
[----:B------:R-:W-:Y:S05]  /*16d0*/  @P0 BRA `(.L_x_52) ;  /* 0x00000000000c0947 */ /* 0x000fea0003800000 */
[----:B------:R0:W-:Y:S01]  /*16e0*/  UTMACMDFLUSH ;  /* 0x00000000000079b7 */ /* 0x0001e20000000000 */
[----:B------:R-:W-:Y:S05]  /*16f0*/  @P0 BRA `(.L_x_52) ;  /* 0x0000000000040947 */ /* 0x000fea0003800000 */
[----:B------:R-:W-:-:S04]  /*1700*/  DEPBAR.LE SB0, 0x0 ;  /* 0x000080000000791a */ /* 0x000fc80000000000 */
.L_x_52:
[----:B------:R-:W-:Y:S05]  /*1710*/  WARPSYNC.ALL ;  /* 0x0000000000007948 */ /* 0x000fea0003800000 */
[----:B------:R-:W-:Y:S01]  /*1720*/  NOP ;  /* 0x0000000000007918 */ /* 0x000fe20000000000 */
[----:B---3--:R-:W-:Y:S01]  /*1730*/  BAR.SYNC.DEFER_BLOCKING 0x0 ;  /* 0x0000000000007b1d */ /* 0x008fe20000010000 */
[----:B------:R-:W-:Y:S01]  /*1740*/  ISETP.GE.AND P0, PT, R6, 0x1, PT ;  /* 0x000000010600780c */ /* 0x000fe20003f06270 */
[----:B------:R-:W-:Y:S01]  /*1750*/  USHF.L.U32 UR11, UR11, 0x7, URZ ;  /* 0x000000070b0b7899 */ /* 0x000fe200080006ff */
[----:B--2---:R-:W-:Y:S01]  /*1760*/  SHF.R.U32.HI R2, RZ, 0x5, R0 ;  /* 0x00000005ff027819 */ /* 0x004fe20000011600 */
[----:B------:R-:W-:-:S02]  /*1770*/  USHF.L.U32 UR27, UR6, 0x6, URZ ;  /* 0x00000006061b7899 */ /* 0x000fc400080006ff */
[----:B------:R-:W-:Y:S01]  /*1780*/  VOTEU.ALL UP0, P3 ;  /* 0x0000000000ff7886 */ /* 0x000fe20001800000 */
[----:B------:R-:W-:Y:S01]  /*1790*/  UMOV UR4, 0x1 ;  /* 0x0000000100047882 */ /* 0x000fe20000000000 */
[----:B------:R-:W-:Y:S01]  /*17a0*/  VOTEU.ALL UP1, P3 ;  /* 0x0000000000ff7886 */ /* 0x000fe20001820000 */
[----:B------:R-:W-:Y:S02]  /*17b0*/  R2UR UR22, R2 ;  /* 0x00000000021672ca */ /* 0x000fe400000e0000 */
[----:B------:R-:W-:-:S04]  /*17c0*/  @!UP0 UIADD3 UR16, UPT, UPT, -UR4, 0x100000, URZ ;  /* 0x0010000004108890 */ /* 0x000fc8000fffe1ff */
[----:B------:R-:W-:Y:S02]  /*17d0*/  @!UP0 USHF.L.U32 UR17, UR16, 0xb, URZ ;  /* 0x0000000b10118899 */ /* 0x000fe400080006ff */
[----:B------:R-:W-:Y:S02]  /*17e0*/  @!UP0 USHF.L.U32 UR16, UR16, 0x1, URZ ;  /* 0x0000000110108899 */ /* 0x000fe400080006ff */
[----:B------:R-:W-:-:S04]  /*17f0*/  @!UP0 UIADD3 UR4, UPT, UPT, -UR4, 0x100000, URZ ;  /* 0x0010000004048890 */ /* 0x000fc8000fffe1ff */
[----:B------:R-:W-:Y:S02]  /*1800*/  @!UP0 USHF.L.U32 UR5, UR4, 0xb, URZ ;  /* 0x0000000b04058899 */ /* 0x000fe400080006ff */
[----:B------:R-:W-:Y:S01]  /*1810*/  @!UP0 USHF.L.U32 UR4, UR4, 0x1, URZ ;  /* 0x0000000104048899 */ /* 0x000fe200080006ff */
[----:B------:R-:W-:Y:S01]  /*1820*/  VOTEU.ALL UP0, P3 ;  /* 0x0000000000ff7886 */ /* 0x000fe20001800000 */
[----:B------:R-:W2:Y:S04]  /*1830*/  FENCE.VIEW.ASYNC.S ;  /* 0x00000000000073c6 */ /* 0x000ea80000000000 */
[----:B--2---:R2:W3:Y:S06]  /*1840*/  @!UP0 SYNCS.EXCH.64 URZ, [UR8+0x3000], UR16 ;  /* 0x0030001008ff85b2 */ /* 0x0044ec0008000100 */
[----:B------:R2:W4:Y:S01]  /*1850*/  @!UP1 SYNCS.EXCH.64 URZ, [UR8+0x3010], UR4 ;  /* 0x0030100408ff95b2 */ /* 0x0005220008000100 */
[----:B------:R-:W-:Y:S05]  /*1860*/  @!P0 BRA `(.L_x_53) ;  /* 0x0000000400b88947 */ /* 0x000fea0003800000 */
[----:B---34-:R-:W-:Y:S01]  /*1870*/  BAR.SYNC.DEFER_BLOCKING 0x0 ;  /* 0x0000000000007b1d */ /* 0x018fe20000010000 */
[----:B------:R-:W-:Y:S01]  /*1880*/  @!P3 IMAD.MOV.U32 R2, RZ, RZ, 0x3000 ;  /* 0x00003000ff02b424 */ /* 0x000fe200078e00ff */
[----:B------:R-:W-:Y:S02]  /*1890*/  ELECT P1, URZ, PT ;  /* 0x0000000000ff782f */ /* 0x000fe40003820000 */
[----:B------:R-:W-:Y:S02]  /*18a0*/  ELECT P0, URZ, PT ;  /* 0x0000000000ff782f */ /* 0x000fe40003800000 */
[C---:B------:R-:W-:Y:S01]  /*18b0*/  ISETP.LT.U32.AND P1, PT, R36.reuse, 0x20, P1 ;  /* 0x000000202400780c */ /* 0x040fe20000f21070 */
[----:B------:R-:W-:Y:S01]  /*18c0*/  UIADD3 UR24, UPT, UPT, UR8, 0x2000, URZ ;  /* 0x0000200008187890 */ /* 0x000fe2000fffe0ff */
[----:B------:R-:W-:Y:S01]  /*18d0*/  ISETP.LT.U32.AND P0, PT, R36, 0x20, P0 ;  /* 0x000000202400780c */ /* 0x000fe20000701070 */
[----:B--2---:R-:W-:Y:S02]  /*18e0*/  USHF.R.U32.HI UR4, URZ, 0x4, UR8 ;  /* 0x00000004ff047899 */ /* 0x004fe40008011608 */
[----:B------:R-:W-:-:S02]  /*18f0*/  USHF.R.U32.HI UR6, URZ, 0x4, UR24 ;  /* 0x00000004ff067899 */ /* 0x000fc40008011618 */
[----:B------:R-:W-:Y:S02]  /*1900*/  USGXT.U32 UR4, UR4, 0xe ;  /* 0x0000000e0404789a */ /* 0x000fe40008000000 */
[----:B------:R-:W-:Y:S01]  /*1910*/  USGXT.U32 UR6, UR6, 0xe ;  /* 0x0000000e0606789a */ /* 0x000fe20008000000 */
[----:B------:R-:W-:Y:S01]  /*1920*/  UMOV UR20, 0xfffffffe ;  /* 0xfffffffe00147882 */ /* 0x000fe20000000000 */
[----:B------:R-:W-:Y:S02]  /*1930*/  UMOV UR21, 0x7fffbfdf ;  /* 0x7fffbfdf00157882 */ /* 0x000fe40000000000 */
[----:B------:R-:W-:Y:S01]  /*1940*/  VOTEU.ANY UP0, P1 ;  /* 0x0000000000ff7886 */ /* 0x000fe20000800100 */
[----:B------:R-:W-:Y:S01]  /*1950*/  VOTEU.ANY UP2, P1 ;  /* 0x0000000000ff7886 */ /* 0x000fe20000840100 */
[----:B------:R-:W-:Y:S01]  /*1960*/  VOTEU.ANY UP1, P0 ;  /* 0x0000000000ff7886 */ /* 0x000fe20000020100 */
[----:B------:R-:W-:Y:S01]  /*1970*/  VOTEU.ANY UP3, P0 ;  /* 0x0000000000ff7886 */ /* 0x000fe20000060100 */
[----:B------:R-:W-:Y:S01]  /*1980*/  UMOV UR5, URZ ;  /* 0x000000ff00057c82 */ /* 0x000fe20008000000 */
[----:B------:R2:W-:Y:S01]  /*1990*/  @!P3 SYNCS.ARRIVE.TRANS64 RZ, [UR8+0x3000], R2 ;  /* 0x00300002ffffb9a7 */ /* 0x0005e20008000008 */
[----:B------:R3:W-:Y:S06]  /*19a0*/  MEMBAR.ALL.CTA ;  /* 0x0000000000007992 */ /* 0x0007ec0000008000 */
[----:B---3--:R-:W3:Y:S01]  /*19b0*/  FENCE.VIEW.ASYNC.S ;  /* 0x00000000000073c6 */ /* 0x008ee20000000000 */
[----:B------:R-:W-:Y:S01]  /*19c0*/  @UP0 UIADD3 UR9, UPT, UPT, UR8, 0x3000, URZ ;  /* 0x0000300008090890 */ /* 0x000fe2000fffe0ff */
[----:B------:R-:W-:Y:S01]  /*19d0*/  @UP0 UMOV UR10, URZ ;  /* 0x000000ff000a0c82 */ /* 0x000fe20008000000 */
[----:B------:R-:W-:Y:S01]  /*19e0*/  @UP1 UIADD3 UR25, UPT, UPT, UR8, 0x3000, URZ ;  /* 0x0000300008191890 */ /* 0x000fe2000fffe0ff */
[----:B------:R-:W-:Y:S01]  /*19f0*/  @UP1 UMOV UR26, URZ ;  /* 0x000000ff001a1c82 */ /* 0x000fe20008000000 */
[----:B------:R-:W-:Y:S01]  /*1a00*/  UMOV UR7, URZ ;  /* 0x000000ff00077c82 */ /* 0x000fe20008000000 */
[----:B------:R-:W-:-:S02]  /*1a10*/  UIADD3.64 UR18, UPT, UPT, UR4, -UR20, URZ ;  /* 0x8000001404127297 */ /* 0x000fc4000fffe0ff */
[----:B------:R-:W-:Y:S02]  /*1a20*/  UIADD3.64 UR20, UPT, UPT, UR6, -UR20, URZ ;  /* 0x8000001406147297 */ /* 0x000fe4000fffe0ff */
[----:B------:R-:W-:Y:S01]  /*1a30*/  UISETP.NE.U32.AND UP0, UPT, UR22, URZ, UPT ;  /* 0x000000ff1600728c */ /* 0x000fe2000bf05070 */
[----:B------:R-:W-:Y:S01]  /*1a40*/  UMOV UR16, UR4 ;  /* 0x0000000400107c82 */ /* 0x000fe20008000000 */
[----:B------:R-:W-:Y:S01]  /*1a50*/  UMOV UR17, 0x80004020 ;  /* 0x8000402000117882 */ /* 0x000fe20000000000 */
[----:B------:R-:W-:Y:S01]  /*1a60*/  UMOV UR7, 0x80004020 ;  /* 0x8000402000077882 */ /* 0x000fe20000000000 */
[----:B---3--:R-:W-:Y:S06]  /*1a70*/  BAR.SYNC.DEFER_BLOCKING 0x0 ;  /* 0x0000000000007b1d */ /* 0x008fec0000010000 */
[----:B------:R2:W-:Y:S02]  /*1a80*/  @UP2 UTMALDG.2D [UR8], [UR12] ;  /* 0x000000080c0025b4 */ /* 0x0005e40008008000 */
[----:B------:R-:W-:Y:S06]  /*1a90*/  BAR.SYNC.DEFER_BLOCKING 0x0 ;  /* 0x0000000000007b1d */ /* 0x000fec0000010000 */
[----:B------:R2:W-:Y:S02]  /*1aa0*/  @UP3 UTMALDG.2D [UR24], [UR14] ;  /* 0x000000180e0035b4 */ /* 0x0005e40008008000 */
[----:B------:R-:W-:Y:S06]  /*1ab0*/  BAR.SYNC.DEFER_BLOCKING 0x0 ;  /* 0x0000000000007b1d */ /* 0x000fec0000010000 */
[----:B------:R-:W3:Y:S02]  /*1ac0*/  SYNCS.PHASECHK.TRANS64.TRYWAIT P0, [UR8+0x3000], RZ ;  /* 0x003000ffff0075a7 */ /* 0x000ee40008001108 */
[----:B--23--:R-:W-:Y:S05]  /*1ad0*/  @!P0 BRA `(.L_x_54) ;  /* 0x0000000800b48947 */ /* 0x00cfea0003800000 */
.L_x_66:
[----:B------:R-:W-:Y:S05]  /*1ae0*/  BRA.U UP0, `(.L_x_55) ;  /* 0x00000001001c7547 */ /* 0x000fea000b800000 */
[----:B------:R-:W-:Y:S01]  /*1af0*/  UMOV UR4, 0x0 ;  /* 0x0000000000047882 */ /* 0x000fe20000000000 */
[----:B------:R-:W-:Y:S01]  /*1b00*/  UMOV UR5, 0x8100490 ;  /* 0x0810049000057882 */ /* 0x000fe20000000000 */
[----:B------:R-:W-:Y:S01]  /*1b10*/  UMOV UR24, 0x0 ;  /* 0x0000000000187882 */ /* 0x000fe20000000000 */
[----:B------:R-:W-:Y:S01]  /*1b20*/  UMOV UR25, 0x8100490 ;  /* 0x0810049000197882 */ /* 0x000fe20000000000 */
[----:B------:R2:W-:Y:S01]  /*1b30*/  UTCHMMA gdesc[UR16], gdesc[UR6], tmem[UR29], tmem[UR4], idesc[UR5], !UPT ;  /* 0x00ff0406100075ea */ /* 0x0005e2000f80001d */
[----:B------:R2:W-:Y:S01]  /*1b40*/  UTCHMMA gdesc[UR18], gdesc[UR20], tmem[UR29], tmem[UR24], idesc[UR25], UPT ;  /* 0x00ff1814120075ea */ /* 0x0005e2000b80001d */
[----:B------:R-:W-:Y:S02]  /*1b50*/  NOP ;  /* 0x0000000000007918 */ /* 0x000fe40000000000 */
.L_x_55:
[----:B------:R-:W-:Y:S01]  /*1b60*/  ELECT P0, URZ, PT ;  /* 0x0000000000ff782f */ /* 0x000fe20003800000 */
[----:B--2---:R-:W-:-:S03]  /*1b70*/  UIADD3 UR4, UPT, UPT, UR8, 0x3010, URZ ;  /* 0x0000301008047890 */ /* 0x004fc6000fffe0ff */
[----:B------:R-:W-:Y:S01]  /*1b80*/  ISETP.LT.U32.AND P0, PT, R36, 0x20, P0 ;  /* 0x000000202400780c */ /* 0x000fe20000701070 */
[----:B------:R-:W-:-:S12]  /*1b90*/  UMOV UR5, URZ ;  /* 0x000000ff00057c82 */ /* 0x000fd80008000000 */
[----:B------:R-:W-:Y:S01]  /*1ba0*/  VOTEU.ANY UP0, P0 ;  /* 0x0000000000ff7886 */ /* 0x000fe20000000100 */
[----:B------:R-:W-:Y:S01]  /*1bb0*/  VOTEU.ANY UP1, P0 ;  /* 0x0000000000ff7886 */ /* 0x000fe20000020100 */
[----:B------:R-:W-:-:S03]  /*1bc0*/  ISETP.GE.U32.AND P0, PT, R6, 0x21, PT ;  /* 0x000000210600780c */ /* 0x000fc60003f06070 */
[----:B------:R-:W-:Y:S02]  /*1bd0*/  @UP0 UMOV UR9, UR4 ;  /* 0x0000000400090c82 */ /* 0x000fe40008000000 */
[----:B------:R2:W-:Y:S01]  /*1be0*/  @UP1 UTCBAR [UR9], URZ ;  /* 0x000000ff090013e9 */ /* 0x0005e200080000ff */
[----:B------:R-:W-:Y:S06]  /*1bf0*/  BAR.SYNC.DEFER_BLOCKING 0x0 ;  /* 0x0000000000007b1d */ /* 0x000fec0000010000 */
[----:B------:R-:W3:Y:S02]  /*1c00*/  SYNCS.PHASECHK.TRANS64.TRYWAIT P1, [UR8+0x3010], RZ ;  /* 0x003010ffff0075a7 */ /* 0x000ee40008021108 */
[----:B--23--:R-:W-:Y:S05]  /*1c10*/  @!P1 BRA `(.L_x_56) ;  /* 0x0000000800709947 */ /* 0x00cfea0003800000 */
.L_x_67:
[----:B------:R-:W-:Y:S05]  /*1c20*/  @!P0 BRA `(.L_x_53) ;  /* 0x0000000000c88947 */ /* 0x000fea0003800000 */
[----:B------:R-:W-:Y:S01]  /*1c30*/  IMAD.MOV.U32 R2, RZ, RZ, 0x1 ;  /* 0x00000001ff027424 */ /* 0x000fe200078e00ff */
[----:B------:R-:W2:Y:S01]  /*1c40*/  LDCU UR32, c[0x0][0x3a0] ;  /* 0x00007400ff2077ac */ /* 0x000ea20008000800 */
[----:B------:R-:W-:-:S05]  /*1c50*/  UMOV UR10, 0x20 ;  /* 0x00000020000a7882 */ /* 0x000fca0000000000 */
.L_x_60:
[----:B------:R-:W-:Y:S01]  /*1c60*/  BAR.SYNC.DEFER_BLOCKING 0x0 ;  /* 0x0000000000007b1d */ /* 0x000fe20000010000 */
[----:B------:R-:W-:Y:S01]  /*1c70*/  @!P3 IMAD.MOV.U32 R3, RZ, RZ, 0x3000 ;  /* 0x00003000ff03b424 */ /* 0x000fe200078e00ff */
[----:B------:R-:W-:Y:S02]  /*1c80*/  ELECT P1, URZ, PT ;  /* 0x0000000000ff782f */ /* 0x000fe40003820000 */
[----:B------:R-:W-:Y:S02]  /*1c90*/  ELECT P0, URZ, PT ;  /* 0x0000000000ff782f */ /* 0x000fe40003800000 */
[C---:B------:R-:W-:Y:S01]  /*1ca0*/  ISETP.LT.U32.AND P1, PT, R36.reuse, 0x20, P1 ;  /* 0x000000202400780c */ /* 0x040fe20000f21070 */
[----:B------:R-:W-:Y:S01]  /*1cb0*/  UMOV UR26, UR10 ;  /* 0x0000000a001a7c82 */ /* 0x000fe20008000000 */
[----:B------:R-:W-:-:S11]  /*1cc0*/  ISETP.LT.U32.AND P0, PT, R36, 0x20, P0 ;  /* 0x000000202400780c */ /* 0x000fd60000701070 */
[----:B------:R-:W-:Y:S02]  /*1cd0*/  VOTEU.ANY UP0, P1 ;  /* 0x0000000000ff7886 */ /* 0x000fe40000800100 */
[----:B------:R-:W-:Y:S01]  /*1ce0*/  VOTEU.ANY UP1, P0 ;  /* 0x0000000000ff7886 */ /* 0x000fe20000020100 */
[----:B------:R3:W-:Y:S01]  /*1cf0*/  @!P3 SYNCS.ARRIVE.TRANS64 RZ, [UR8+0x3000], R3 ;  /* 0x00300003ffffb9a7 */ /* 0x0007e20008000008 */
[----:B------:R4:W-:Y:S06]  /*1d00*/  MEMBAR.ALL.CTA ;  /* 0x0000000000007992 */ /* 0x0009ec0000008000 */
[----:B----4-:R-:W4:Y:S01]  /*1d10*/  FENCE.VIEW.ASYNC.S ;  /* 0x00000000000073c6 */ /* 0x010f220000000000 */
[----:B------:R-:W-:Y:S01]  /*1d20*/  @UP0 UIADD3 UR9, UPT, UPT, UR8, 0x3000, URZ ;  /* 0x0000300008090890 */ /* 0x000fe2000fffe0ff */
[----:B----4-:R-:W-:Y:S01]  /*1d30*/  VOTEU.ANY UP0, P1 ;  /* 0x0000000000ff7886 */ /* 0x010fe20000800100 */
[----:B------:R-:W-:-:S02]  /*1d40*/  @UP1 UIADD3 UR24, UPT, UPT, UR8, 0x2000, URZ ;  /* 0x0000200008181890 */ /* 0x000fc4000fffe0ff */
[----:B------:R-:W-:Y:S01]  /*1d50*/  @UP1 UIADD3 UR25, UPT, UPT, UR8, 0x3000, URZ ;  /* 0x0000300008191890 */ /* 0x000fe2000fffe0ff */
[----:B---3--:R-:W-:Y:S01]  /*1d60*/  IMAD.U32 R3, R2, -0x80000000, RZ ;  /* 0x8000000002037824 */ /* 0x008fe200078e00ff */
[----:B------:R-:W-:Y:S01]  /*1d70*/  VOTEU.ANY UP1, P0 ;  /* 0x0000000000ff7886 */ /* 0x000fe20000020100 */
[----:B------:R-:W-:Y:S06]  /*1d80*/  BAR.SYNC.DEFER_BLOCKING 0x0 ;  /* 0x0000000000007b1d */ /* 0x000fec0000010000 */
[----:B------:R3:W-:Y:S01]  /*1d90*/  @UP0 UTMALDG.2D [UR8], [UR12] ;  /* 0x000000080c0005b4 */ /* 0x0007e20008008000 */
[----:B------:R-:W-:Y:S01]  /*1da0*/  UISETP.NE.U32.AND UP0, UPT, UR22, URZ, UPT ;  /* 0x000000ff1600728c */ /* 0x000fe2000bf05070 */
[----:B------:R-:W-:Y:S06]  /*1db0*/  BAR.SYNC.DEFER_BLOCKING 0x0 ;  /* 0x0000000000007b1d */ /* 0x000fec0000010000 */
[----:B------:R3:W-:Y:S02]  /*1dc0*/  @UP1 UTMALDG.2D [UR24], [UR14] ;  /* 0x000000180e0015b4 */ /* 0x0007e40008008000 */
[----:B------:R-:W-:Y:S06]  /*1dd0*/  BAR.SYNC.DEFER_BLOCKING 0x0 ;  /* 0x0000000000007b1d */ /* 0x000fec0000010000 */
[----:B------:R-:W4:Y:S02]  /*1de0*/  SYNCS.PHASECHK.TRANS64.TRYWAIT P0, [UR8+0x3000], R3 ;  /* 0x00300003ff0075a7 */ /* 0x000f240008001108 */
[----:B---34-:R-:W-:Y:S05]  /*1df0*/  @!P0 BRA `(.L_x_57) ;  /* 0x0000000800048947 */ /* 0x018fea0003800000 */
.L_x_68:
[----:B------:R-:W-:Y:S05]  /*1e00*/  BRA.U UP0, `(.L_x_58) ;  /* 0x00000001001c7547 */ /* 0x000fea000b800000 */
[----:B------:R-:W-:Y:S01]  /*1e10*/  UMOV UR24, 0x0 ;  /* 0x0000000000187882 */ /* 0x000fe20000000000 */
[----:B------:R-:W-:Y:S01]  /*1e20*/  UMOV UR25, 0x8100490 ;  /* 0x0810049000197882 */ /* 0x000fe20000000000 */
[----:B------:R-:W-:Y:S01]  /*1e30*/  UMOV UR30, 0x0 ;  /* 0x00000000001e7882 */ /* 0x000fe20000000000 */
[----:B------:R-:W-:Y:S01]  /*1e40*/  UMOV UR31, 0x8100490 ;  /* 0x08100490001f7882 */ /* 0x000fe20000000000 */
[----:B------:R3:W-:Y:S01]  /*1e50*/  UTCHMMA gdesc[UR16], gdesc[UR6], tmem[UR29], tmem[UR24], idesc[UR25], UPT ;  /* 0x00ff1806100075ea */ /* 0x0007e2000b80001d */
[----:B------:R3:W-:Y:S01]  /*1e60*/  UTCHMMA gdesc[UR18], gdesc[UR20], tmem[UR29], tmem[UR30], idesc[UR31], UPT ;  /* 0x00ff1e14120075ea */ /* 0x0007e2000b80001d */
[----:B------:R-:W-:Y:S02]  /*1e70*/  NOP ;  /* 0x0000000000007918 */ /* 0x000fe40000000000 */
.L_x_58:
[----:B------:R-:W-:-:S04]  /*1e80*/  ELECT P0, URZ, PT ;  /* 0x0000000000ff782f */ /* 0x000fc80003800000 */
[----:B------:R-:W-:-:S13]  /*1e90*/  ISETP.LT.U32.AND P0, PT, R36, 0x20, P0 ;  /* 0x000000202400780c */ /* 0x000fda0000701070 */
[----:B------:R-:W-:Y:S01]  /*1ea0*/  VOTEU.ANY UP0, P0 ;  /* 0x0000000000ff7886 */ /* 0x000fe20000000100 */
[----:B------:R-:W-:-:S04]  /*1eb0*/  VOTEU.ANY UP1, P0 ;  /* 0x0000000000ff7886 */ /* 0x000fc80000020100 */
[----:B------:R-:W-:Y:S02]  /*1ec0*/  @UP0 UMOV UR9, UR4 ;  /* 0x0000000400090c82 */ /* 0x000fe40008000000 */
[----:B------:R4:W-:Y:S01]  /*1ed0*/  @UP1 UTCBAR [UR9], URZ ;  /* 0x000000ff090013e9 */ /* 0x0009e200080000ff */
[----:B------:R-:W-:Y:S06]  /*1ee0*/  BAR.SYNC.DEFER_BLOCKING 0x0 ;  /* 0x0000000000007b1d */ /* 0x000fec0000010000 */
[----:B------:R-:W3:Y:S02]  /*1ef0*/  SYNCS.PHASECHK.TRANS64.TRYWAIT P0, [UR8+0x3010], R3 ;  /* 0x00301003ff0075a7 */ /* 0x000ee40008001108 */
[----:B---34-:R-:W-:Y:S05]  /*1f00*/  @!P0 BRA `(.L_x_59) ;  /* 0x0000000400cc8947 */ /* 0x018fea0003800000 */
.L_x_69:
[----:B------:R-:W-:Y:S01]  /*1f10*/  UIADD3 UR10, UPT, UPT, UR10, 0x20, URZ ;  /* 0x000000200a0a7890 */ /* 0x000fe2000fffe0ff */
[----:B------:R-:W-:-:S03]  /*1f20*/  LOP3.LUT R2, R2, 0x1, RZ, 0x3c, !PT ;  /* 0x0000000102027812 */ /* 0x000fc600078e3cff */
[----:B--2---:R-:W-:-:S09]  /*1f30*/  UISETP.GE.AND UP0, UPT, UR10, UR32, UPT ;  /* 0x000000200a00728c */ /* 0x004fd2000bf06270 */
[----:B------:R-:W-:Y:S05]  /*1f40*/  BRA.U !UP0, `(.L_x_60) ;  /* 0xfffffffd08447547 */ /* 0x000fea000b83ffff */
.L_x_53:
[----:B---34-:R-:W-:Y:S06]  /*1f50*/  BAR.SYNC.DEFER_BLOCKING 0x0 ;  /* 0x0000000000007b1d */ /* 0x018fec0000010000 */
[----:B------:R-:W-:Y:S04]  /*1f60*/  BSSY.RECONVERGENT B5, `(.L_x_61) ;  /* 0x0000004000057945 */ /* 0x000fe80003800200 */
[----:B------:R-:W-:Y:S05]  /*1f70*/  @P3 BRA `(.L_x_62) ;  /* 0x0000000000083947 */ /* 0x000fea0003800000 */
[----:B------:R-:W3:Y:S02]  /*1f80*/  SYNCS.CCTL.IV [UR8+0x3000] ;  /* 0x00300000ff0079b1 */ /* 0x000ee40008000008 */
[----:B---3--:R-:W3:Y:S02]  /*1f90*/  SYNCS.CCTL.IV [UR8+0x3010] ;  /* 0x00301000ff0079b1 */ /* 0x008ee40008000008 */
.L_x_62:
[----:B--2---:R-:W-:Y:S05]  /*1fa0*/  BSYNC.RECONVERGENT B5 ;  /* 0x0000000000057941 */ /* 0x004fea0003800200 */
.L_x_61:
[----:B------:R-:W-:Y:S01]  /*1fb0*/  USHF.L.U32 UR4, UR22, 0x15, URZ ;  /* 0x0000001516047899 */ /* 0x000fe200080006ff */
[C---:B------:R-:W-:Y:S01]  /*1fc0*/  IMAD.SHL.U32 R2, R0.reuse, 0x10, RZ ;  /* 0x0000001000027824 */ /* 0x040fe200078e00ff */
[----:B------:R-:W-:Y:S01]  /*1fd0*/  USHF.L.U32 UR22, UR22, 0x3, URZ ;  /* 0x0000000316167899 */ /* 0x000fe200080006ff */
[----:B------:R-:W-:Y:S01]  /*1fe0*/  SHF.R.U32.HI R3, RZ, 0x1, R0 ;  /* 0x00000001ff037819 */ /* 0x000fe20000011600 */
[----:B------:R-:W-:Y:S01]  /*1ff0*/  ULOP3.LUT UR4, UR4, 0x600000, URZ, 0xc0, !UPT ;  /* 0x0060000004047892 */ /* 0x000fe2000f8ec0ff */
[----:B------:R-:W-:Y:S01]  /*2000*/  IMAD.SHL.U32 R0, R0, 0x80, RZ ;  /* 0x0000008000007824 */ /* 0x000fe200078e00ff */
[----:B------:R-:W-:Y:S01]  /*2010*/  ULOP3.LUT UR22, UR22, 0x20, URZ, 0xc0, !UPT ;  /* 0x0000002016167892 */ /* 0x000fe2000f8ec0ff */
[----:B------:R-:W-:Y:S02]  /*2020*/  LOP3.LUT R2, R2, 0x70, RZ, 0xc0, !PT ;  /* 0x0000007002027812 */ /* 0x000fe400078ec0ff */
[----:B------:R-:W-:Y:S01]  /*2030*/  ELECT P0, URZ, PT ;  /* 0x0000000000ff782f */ /* 0x000fe20003800000 */
[----:B------:R-:W-:Y:S01]  /*2040*/  UIADD3 UR4, UPT, UPT, UR22, UR4, UR29 ;  /* 0x0000000416047290 */ /* 0x000fe2000fffe01d */
[----:B------:R-:W-:Y:S01]  /*2050*/  LOP3.LUT R3, R2, 0x40, R3, 0x78, !PT ;  /* 0x0000004002037812 */ /* 0x000fe200078e7803 */
[----:B------:R-:W-:Y:S01]  /*2060*/  UMOV UR9, UR27 ;  /* 0x0000001b00097c82 */ /* 0x000fe20008000000 */
[----:B------:R-:W-:Y:S01]  /*2070*/  ISETP.LT.U32.AND P0, PT, R36, 0x20, P0 ;  /* 0x000000202400780c */ /* 0x000fe20000701070 */
[----:B------:R-:W-:Y:S01]  /*2080*/  UMOV UR10, UR11 ;  /* 0x0000000b000a7c82 */ /* 0x000fe20008000000 */
[----:B------:R-:W-:-:S04]  /*2090*/  LOP3.LUT R0, R3, 0x3f80, R0, 0xf8, !PT ;  /* 0x00003f8003007812 */ /* 0x000fc800078ef800 */
[----:B-----5:R-:W2:Y:S01]  /*20a0*/  LDTM.x32 R4, tmem[UR4] ;  /* 0x00000004000479ee */ /* 0x020ea200082c0000 */
[----:B------:R-:W-:Y:S01]  /*20b0*/  NOP ;  /* 0x0000000000007918 */ /* 0x000fe20000000000 */
[C---:B------:R-:W-:Y:S02]  /*20c0*/  LOP3.LUT R2, R0.reuse, 0x10, RZ, 0x3c, !PT ;  /* 0x0000001000027812 */ /* 0x040fe400078e3cff */
[----:B------:R-:W-:-:S03]  /*20d0*/  LOP3.LUT R3, R0, 0x20, RZ, 0x3c, !PT ;  /* 0x0000002000037812 */ /* 0x000fc600078e3cff */
[----:B--2---:R-:W-:Y:S01]  /*20e0*/  VOTEU.ANY UP0, P0 ;  /* 0x0000000000ff7886 */ /* 0x004fe20000000100 */
[----:B------:R-:W-:-:S04]  /*20f0*/  VOTEU.ANY UP1, P0 ;  /* 0x0000000000ff7886 */ /* 0x000fc80000020100 */
[----:B------:R-:W-:Y:S01]  /*2100*/  @UP0 UMOV UR4, UR23 ;  /* 0x0000001700040c82 */ /* 0x000fe20008000000 */
[----:B------:R-:W-:Y:S01]  /*2110*/  @UP0 UMOV UR5, UR28 ;  /* 0x0000001c00050c82 */ /* 0x000fe20008000000 */
[----:B---3--:R-:W-:Y:S01]  /*2120*/  BAR.SYNC.DEFER_BLOCKING 0x0 ;  /* 0x0000000000007b1d */ /* 0x008fe20000010000 */
[----:B------:R-:W-:Y:S02]  /*2130*/  F2FP.BF16.F32.PACK_AB R4, R5, R4 ;  /* 0x000000040504723e */ /* 0x000fe400000010ff */
[----:B------:R-:W-:Y:S02]  /*2140*/  F2FP.BF16.F32.PACK_AB R5, R7, R6 ;  /* 0x000000060705723e */ /* 0x000fe400000010ff */
[----:B------:R-:W-:Y:S02]  /*2150*/  F2FP.BF16.F32.PACK_AB R12, R13, R12 ;  /* 0x0000000c0d0c723e */ /* 0x000fe400000010ff */
[----:B------:R-:W-:Y:S02]  /*2160*/  F2FP.BF16.F32.PACK_AB R6, R9, R8 ;  /* 0x000000080906723e */ /* 0x000fe400000010ff */
[----:B------:R-:W-:-:S02]  /*2170*/  F2FP.BF16.F32.PACK_AB R7, R11, R10 ;  /* 0x0000000a0b07723e */ /* 0x000fc400000010ff */
[----:B------:R-:W-:Y:S02]  /*2180*/  F2FP.BF16.F32.PACK_AB R13, R15, R14 ;  /* 0x0000000e0f0d723e */ /* 0x000fe400000010ff */
[----:B------:R-:W-:Y:S02]  /*2190*/  F2FP.BF16.F32.PACK_AB R20, R21, R20 ;  /* 0x000000141514723e */ /* 0x000fe400000010ff */
[----:B------:R-:W-:Y:S01]  /*21a0*/  F2FP.BF16.F32.PACK_AB R14, R17, R16 ;  /* 0x00000010110e723e */ /* 0x000fe200000010ff */
[----:B------:R2:W-:Y:S01]  /*21b0*/  STS.128 [R0+UR8], R4 ;  /* 0x0000000400007988 */ /* 0x0005e20008000c08 */
[----:B------:R-:W-:Y:S02]  /*21c0*/  F2FP.BF16.F32.PACK_AB R15, R19, R18 ;  /* 0x00000012130f723e */ /* 0x000fe400000010ff */
[----:B------:R-:W-:Y:S02]  /*21d0*/  F2FP.BF16.F32.PACK_AB R21, R23, R22 ;  /* 0x000000161715723e */ /* 0x000fe400000010ff */
[----:B------:R-:W-:Y:S01]  /*21e0*/  F2FP.BF16.F32.PACK_AB R28, R29, R28 ;  /* 0x0000001c1d1c723e */ /* 0x000fe200000010ff */
[----:B------:R2:W-:Y:S01]  /*21f0*/  STS.128 [R2+UR8], R12 ;  /* 0x0000000c02007988 */ /* 0x0005e20008000c08 */
[----:B------:R-:W-:-:S02]  /*2200*/  F2FP.BF16.F32.PACK_AB R22, R25, R24 ;  /* 0x000000181916723e */ /* 0x000fc400000010ff */
[----:B------:R-:W-:Y:S02]  /*2210*/  F2FP.BF16.F32.PACK_AB R23, R27, R26 ;  /* 0x0000001a1b17723e */ /* 0x000fe400000010ff */
[----:B------:R-:W-:Y:S02]  /*2220*/  F2FP.BF16.F32.PACK_AB R29, R31, R30 ;  /* 0x0000001e1f1d723e */ /* 0x000fe400000010ff */
[----:B------:R-:W-:Y:S01]  /*2230*/  F2FP.BF16.F32.PACK_AB R30, R33, R32 ;  /* 0x00000020211e723e */ /* 0x000fe200000010ff */
[----:B------:R2:W-:Y:S01]  /*2240*/  STS.128 [R3+UR8], R20 ;  /* 0x0000001403007988 */ /* 0x0005e20008000c08 */
[----:B------:R-:W-:Y:S02]  /*2250*/  F2FP.BF16.F32.PACK_AB R31, R35, R34 ;  /* 0x00000022231f723e */ /* 0x000fe400000010ff */
[----:B------:R-:W-:-:S05]  /*2260*/  LOP3.LUT R8, R0, 0x30, RZ, 0x3c, !PT ;  /* 0x0000003000087812 */ /* 0x000fca00078e3cff */
[----:B------:R2:W-:Y:S01]  /*2270*/  STS.128 [R8+UR8], R28 ;  /* 0x0000001c08007988 */ /* 0x0005e20008000c08 */
[----:B------:R3:W-:Y:S06]  /*2280*/  MEMBAR.ALL.CTA ;  /* 0x0000000000007992 */ /* 0x0007ec0000008000 */
[----:B---3--:R-:W3:Y:S02]  /*2290*/  FENCE.VIEW.ASYNC.S ;  /* 0x00000000000073c6 */ /* 0x008ee40000000000 */
[----:B---3--:R-:W-:Y:S06]  /*22a0*/  BAR.SYNC.DEFER_BLOCKING 0x0 ;  /* 0x0000000000007b1d */ /* 0x008fec0000010000 */
[----:B------:R2:W-:Y:S01]  /*22b0*/  @UP1 UTMASTG.2D [UR8], [UR4] ;  /* 0x00000008040013b5 */ /* 0x0005e20008008000 */
[----:B------:R0:W-:Y:S01]  /*22c0*/  UTMACMDFLUSH ;  /* 0x00000000000079b7 */ /* 0x0001e20000000000 */
[----:B------:R-:W-:-:S04]  /*22d0*/  DEPBAR.LE SB0, 0x0 ;  /* 0x000080000000791a */ /* 0x000fc80000000000 */
[----:B------:R-:W-:Y:S08]  /*22e0*/  BAR.SYNC.DEFER_BLOCKING 0x0 ;  /* 0x0000000000007b1d */ /* 0x000ff00000010000 */
[----:B------:R-:W-:Y:S06]  /*22f0*/  BAR.SYNC.DEFER_BLOCKING 0x0 ;  /* 0x0000000000007b1d */ /* 0x000fec0000010000 */
[----:B--2---:R-:W-:Y:S05]  /*2300*/  @P2 BRA `(.L_x_63) ;  /* 0x0000000000a02947 */ /* 0x004fea0003800000 */
[----:B------:R-:W2:Y:S01]  /*2310*/  S2UR UR5, SR_CgaCtaId ;  /* 0x00000000000579c3 */ /* 0x000ea20000008800 */
[----:B------:R-:W-:Y:S01]  /*2320*/  NOP ;  /* 0x0000000000007918 */ /* 0x000fe20000000000 */
[----:B------:R-:W-:Y:S01]  /*2330*/  UMOV UR4, 0x50 ;  /* 0x0000005000047882 */ /* 0x000fe20000000000 */
[----:B------:R-:W-:Y:S02]  /*2340*/  IMAD.U32 R0, RZ, RZ, UR29 ;  /* 0x0000001dff007e24 */ /* 0x000fe4000f8e00ff */
[----:B------:R-:W-:Y:S02]  /*2350*/  IMAD.MOV.U32 R3, RZ, RZ, 0x3 ;  /* 0x00000003ff037424 */ /* 0x000fe400078e00ff */
[----:B------:R-:W-:Y:S01]  /*2360*/  IMAD.MOV.U32 R7, RZ, RZ, 0x1 ;  /* 0x00000001ff077424 */ /* 0x000fe200078e00ff */
[----:B------:R-:W-:-:S04]  /*2370*/  LOP3.LUT R0, R0, 0xffff, RZ, 0xc0, !PT ;  /* 0x0000ffff00007812 */ /* 0x000fc800078ec0ff */
[----:B------:R-:W-:-:S05]  /*2380*/  SHF.R.U32.HI R0, RZ, 0x5, R0 ;  /* 0x00000005ff007819 */ /* 0x000fca0000011600 */
[----:B------:R-:W-:Y:S01]  /*2390*/  VIADD R2, R0, 0x10 ;  /* 0x0000001000027836 */ /* 0x000fe20000000000 */
[----:B------:R-:W-:Y:S01]  /*23a0*/  SHF.L.U32 R0, R3, R0, RZ ;  /* 0x0000000003007219 */ /* 0x000fe200000006ff */
[----:B--2---:R-:W-:-:S03]  /*23b0*/  ULEA UR6, UR5, UR4, 0x18 ;  /* 0x0000000405067291 */ /* 0x004fc6000f8ec0ff */
[----:B------:R-:W-:-:S04]  /*23c0*/  SHF.L.U32 R3, R7, R2, RZ ;  /* 0x0000000207037219 */ /* 0x000fc800000006ff */
[----:B------:R-:W-:Y:S02]  /*23d0*/  LOP3.LUT R0, R3, R0, RZ, 0xfc, !PT ;  /* 0x0000000003007212 */ /* 0x000fe400078efcff */
[----:B------:R-:W2:Y:S02]  /*23e0*/  LDS R5, [UR6] ;  /* 0x00000006ff057984 */ /* 0x000ea40008000800 */
[C---:B------:R-:W-:Y:S02]  /*23f0*/  LOP3.LUT R2, R0.reuse, 0xffff, RZ, 0xc0, !PT ;  /* 0x0000ffff00027812 */ /* 0x040fe400078ec0ff */
[----:B--2---:R-:W-:-:S04]  /*2400*/  LOP3.LUT R3, R0, 0xffff, R5, 0x80, !PT ;  /* 0x0000ffff00037812 */ /* 0x004fc800078e8005 */
[----:B------:R-:W-:-:S13]  /*2410*/  ISETP.NE.AND P0, PT, R3, R2, PT ;  /* 0x000000020300720c */ /* 0x000fda0003f05270 */
[----:B------:R-:W-:Y:S05]  /*2420*/  @P0 BRA `(.L_x_64) ;  /* 0x0000000000500947 */ /* 0x000fea0003800000 */
[----:B------:R-:W-:Y:S02]  /*2430*/  SHF.R.U32.HI R5, RZ, 0x10, R5 ;  /* 0x00000010ff057819 */ /* 0x000fe40000011605 */
[----:B------:R-:W-:-:S04]  /*2440*/  SHF.R.U32.HI R2, RZ, 0x10, R0 ;  /* 0x00000010ff027819 */ /* 0x000fc80000011600 */
[----:B------:R-:W-:-:S04]  /*2450*/  LOP3.LUT R5, R5, R2, RZ, 0xc0, !PT ;  /* 0x0000000205057212 */ /* 0x000fc800078ec0ff */
[----:B------:R-:W-:-:S13]  /*2460*/  ISETP.NE.AND P0, PT, R5, R2, PT ;  /* 0x000000020500720c */ /* 0x000fda0003f05270 */
[----:B------:R-:W-:Y:S05]  /*2470*/  @P0 BRA `(.L_x_65) ;  /* 0x0000000000300947 */ /* 0x000fea0003800000 */
[----:B------:R-:W-:Y:S01]  /*2480*/  R2UR UR4, R0 ;  /* 0x00000000000472ca */ /* 0x000fe200000e0000 */
[----:B------:R-:W-:Y:S01]  /*2490*/  VOTEU.ANY UR5, UPT, PT ;  /* 0x0000000000057886 */ /* 0x000fe200038e0100 */
[----:B------:R-:W2:Y:S01]  /*24a0*/  S2R R0, SR_LANEID ;  /* 0x0000000000007919 */ /* 0x000ea20000000000 */
[----:B------:R-:W-:-:S10]  /*24b0*/  UFLO.U32 UR5, UR5 ;  /* 0x00000005000572bd */ /* 0x000fd400080e0000 */
[----:B------:R-:W-:-:S06]  /*24c0*/  ULOP3.LUT UR4, URZ, UR4, URZ, 0x33, !UPT ;  /* 0x00000004ff047292 */ /* 0x000fcc000f8e33ff */
[----:B------:R-:W-:-:S04]  /*24d0*/  IMAD.U32 R2, RZ, RZ, UR4 ;  /* 0x00000004ff027e24 */ /* 0x000fc8000f8e00ff */
[----:B------:R-:W3:Y:S02]  /*24e0*/  REDUX UR7, R2 ;  /* 0x00000000020773c4 */ /* 0x000ee40000000000 */
[----:B------:R4:W-:Y:S01]  /*24f0*/  UTCATOMSWS.AND URZ, UR4 ;  /* 0x0000000400ff79e3 */ /* 0x0009e20008000000 */
[----:B--2---:R-:W-:Y:S01]  /*2500*/  ISETP.EQ.U32.AND P0, PT, R0, UR5, PT ;  /* 0x0000000500007c0c */ /* 0x004fe2000bf02070 */
[----:B---3--:R-:W-:-:S12]  /*2510*/  IMAD.U32 R0, RZ, RZ, UR7 ;  /* 0x00000007ff007e24 */ /* 0x008fd8000f8e00ff */
[----:B------:R4:W-:Y:S01]  /*2520*/  @P0 ATOMS.AND RZ, [UR6], R0 ;  /* 0x00000000ffff098c */ /* 0x0009e2000a800006 */
[----:B------:R-:W-:Y:S05]  /*2530*/  BRA `(.L_x_63) ;  /* 0x0000000000147947 */ /* 0x000fea0003800000 */
.L_x_65:
[----:B------:R-:W-:-:S07]  /*2540*/  MOV R2, 0x2560 ;  /* 0x0000256000027802 */ /* 0x000fce0000000f00 */
[----:B-1----:R-:W-:Y:S05]  /*2550*/  CALL.REL.NOINC `($__internal_0_$__cuda_sm10x_tcgen05_guardrail_trap_col_being_dealloced_not_returned_by_alloc) ;  /* 0x0000000000447944 */ /* 0x002fea0003c00000 */
[----:B------:R-:W-:Y:S05]  /*2560*/  BRA `(.L_x_63) ;  /* 0x0000000000087947 */ /* 0x000fea0003800000 */
.L_x_64:
[----:B------:R-:W-:-:S07]  /*2570*/  MOV R2, 0x2590 ;  /* 0x0000259000027802 */ /* 0x000fce0000000f00 */
[----:B-1----:R-:W-:Y:S05]  /*2580*/  CALL.REL.NOINC `($__internal_2_$__cuda_sm10x_tcgen05_guardrail_trap_unallocated_columns_being_dealloced) ;  /* 0x0000000000507944 */ /* 0x002fea0003c00000 */
.L_x_63:
[----:B------:R-:W-:Y:S01]  /*2590*/  NOP ;  /* 0x0000000000007918 */ /* 0x000fe20000000000 */
[----:B----4-:R-:W-:Y:S05]  /*25a0*/  EXIT ;  /* 0x000000000000794d */ /* 0x010fea0003800000 */
.L_x_54:
[----:B------:R-:W2:Y:S02]  /*25b0*/  SYNCS.PHASECHK.TRANS64.TRYWAIT P0, [UR8+0x3000], RZ ;  /* 0x003000ffff0075a7 */ /* 0x000ea40008001108 */
[----:B--2---:R-:W-:Y:S05]  /*25c0*/  @!P0 BRA `(.L_x_54) ;  /* 0xfffffffc00f88947 */ /* 0x004fea000383ffff */
[----:B------:R-:W-:Y:S05]  /*25d0*/  BRA `(.L_x_66) ;  /* 0xfffffff400407947 */ /* 0x000fea000383ffff */
.L_x_56:
[----:B------:R-:W2:Y:S02]  /*25e0*/  SYNCS.PHASECHK.TRANS64.TRYWAIT P1, [UR8+0x3010], RZ ;  /* 0x003010ffff0075a7 */ /* 0x000ea40008021108 */
[----:B--2---:R-:W-:Y:S05]  /*25f0*/  @!P1 BRA `(.L_x_56) ;  /* 0xfffffffc00f89947 */ /* 0x004fea000383ffff */
[----:B------:R-:W-:Y:S05]  /*2600*/  BRA `(.L_x_67) ;  /* 0xfffffff400847947 */ /* 0x000fea000383ffff */
.L_x_57:
[----:B------:R-:W3:Y:S02]  /*2610*/  SYNCS.PHASECHK.TRANS64.TRYWAIT P0, [UR8+0x3000], R3 ;  /* 0x00300003ff0075a7 */ /* 0x000ee40008001108 */
[----:B---3--:R-:W-:Y:S05]  /*2620*/  @!P0 BRA `(.L_x_57) ;  /* 0xfffffffc00f88947 */ /* 0x008fea000383ffff */
[----:B------:R-:W-:Y:S05]  /*2630*/  BRA `(.L_x_68) ;  /* 0xfffffff400f07947 */ /* 0x000fea000383ffff */
.L_x_59:
[----:B------:R-:W3:Y:S02]  /*2640*/  SYNCS.PHASECHK.TRANS64.TRYWAIT P0, [UR8+0x3010], R3 ;  /* 0x00301003ff0075a7 */ /* 0x000ee40008001108 */
[----:B---3--:R-:W-:Y:S05]  /*2650*/  @!P0 BRA `(.L_x_59) ;  /* 0xfffffffc00f88947 */ /* 0x008fea000383ffff */
[----:B------:R-:W-:Y:S05]  /*2660*/  BRA `(.L_x_69) ;  /* 0xfffffff800287947 */ /* 0x000fea000383ffff */
        .weak           $__internal_0_$__cuda_sm10x_tcgen05_guardrail_trap_col_being_dealloced_not_returned_by_alloc
        .type           $__internal_0_$__cuda_sm10x_tcgen05_guardrail_trap_col_being_dealloced_not_returned_by_alloc,@function
        .size           $__internal_0_$__cuda_sm10x_tcgen05_guardrail_trap_col_being_dealloced_not_returned_by_alloc,($__internal_1_$__cuda_sm10x_tcgen05_guardrail_trap_phase_invalid_during_alloc - $__internal_0_$__cuda_sm10x_tcgen05_guardrail_trap_col_being_dealloced_not_returned_by_alloc)
$__internal_0_$__cuda_sm10x_tcgen05_guardrail_trap_col_being_dealloced_not_returned_by_alloc:
[----:B------:R-:W-:Y:S05]  /*2670*/  BPT.TRAP 0x1 ;  /* 0x000000040000795c */ /* 0x000fea0000300000 */
[----:B------:R-:W-:-:S04]  /*2680*/  IMAD.MOV.U32 R3, RZ, RZ, 0x0 ;  /* 0x00000000ff037424 */ /* 0x000fc800078e00ff */
[----:B------:R-:W-:Y:S05]  /*2690*/  RET.REL.NODEC R2 `(gluon_tcgen05) ;  /* 0xffffffd802587950 */ /* 0x000fea0003c3ffff */
        .weak           $__internal_1_$__cuda_sm10x_tcgen05_guardrail_trap_phase_invalid_during_alloc
        .type           $__internal_1_$__cuda_sm10x_tcgen05_guardrail_trap_phase_invalid_during_alloc,@function
        .size           $__internal_1_$__cuda_sm10x_tcgen05_guardrail_trap_phase_invalid_during_alloc,($__internal_2_$__cuda_sm10x_tcgen05_guardrail_trap_unallocated_columns_being_dealloced - $__internal_1_$__cuda_sm10x_tcgen05_guardrail_trap_phase_invalid_during_alloc)
$__internal_1_$__cuda_sm10x_tcgen05_guardrail_trap_phase_invalid_during_alloc:
[----:B------:R-:W-:Y:S05]  /*26a0*/  BPT.TRAP 0x1 ;  /* 0x000000040000795c */ /* 0x000fea0000300000 */
[----:B------:R-:W-:-:S04]  /*26b0*/  IMAD.MOV.U32 R3, RZ, RZ, 0x0 ;  /* 0x00000000ff037424 */ /* 0x000fc800078e00ff */
[----:B------:R-:W-:Y:S05]  /*26c0*/  RET.REL.NODEC R2 `(gluon_tcgen05) ;  /* 0xffffffd8024c7950 */ /* 0x000fea0003c3ffff */
        .weak           $__internal_2_$__cuda_sm10x_tcgen05_guardrail_trap_unallocated_columns_being_dealloced
        .type           $__internal_2_$__cuda_sm10x_tcgen05_guardrail_trap_unallocated_columns_being_dealloced,@function
        .size           $__internal_2_$__cuda_sm10x_tcgen05_guardrail_trap_unallocated_columns_being_dealloced,(.L_x_73 - $__internal_2_$__cuda_sm10x_tcgen05_guardrail_trap_unallocated_columns_being_dealloced)
$__internal_2_$__cuda_sm10x_tcgen05_guardrail_trap_unallocated_columns_being_dealloced:
[----:B------:R-:W-:Y:S05]  /*26d0*/  BPT.TRAP 0x1 ;  /* 0x000000040000795c */ /* 0x000fea0000300000 */
[----:B------:R-:W-:-:S04]  /*26e0*/  IMAD.MOV.U32 R3, RZ, RZ, 0x0 ;  /* 0x00000000ff037424 */ /* 0x000fc800078e00ff */
[----:B------:R-:W-:Y:S05]  /*26f0*/  RET.REL.NODEC R2 `(gluon_tcgen05) ;  /* 0xffffffd802407950 */ /* 0x000fea0003c3ffff */
.L_x_70:
[----:B------:R-:W-:-:S00]  /*2700*/  BRA `(.L_x_70) ;  /* 0xfffffffc00fc7947 */ /* 0x000fc0000383ffff */
[----:B------:R-:W-:-:S00]  /*2710*/  NOP ;  /* 0x0000000000007918 */ /* 0x000fc00000000000 */
        /* <DEDUP_REMOVED lines=14> */
.L_x_73:


//--------------------- .nv.shared.gluon_tcgen05  --------------------------
	.section	.nv.shared.gluon_tcgen05,"aw",@nobits
	.sectionflags	@""
	.align	16
	.zero		1024


//--------------------- .nv.shared.reserved.0     --------------------------
	.section	.nv.shared.reserved.0,"aw",@nobits
	.align	8
	.weak		__nv_reservedSMEM_offset_0_alias
	.size		__nv_reservedSMEM_offset_0_alias, 0, 64
	.other		__nv_reservedSMEM_offset_0_alias,@"STO_CUDA_RESERVED_SHARED STV_DEFAULT"
__nv_reservedSMEM_offset_0_alias:
	.zero		0
.nv.shared.reserved.0:
	.zero		64
	.weak		__nv_reservedSMEM_allocation_phase
	.type		__nv_reservedSMEM_allocation_phase,@object
	.size		__nv_reservedSMEM_allocation_phase,(.L_0 - __nv_reservedSMEM_allocation_phase)
__nv_reservedSMEM_allocation_phase:
	.zero		1
.L_0:
	.zero		7
	.weak		__nv_reservedSMEM_devtool_atexit_pc
	.type		__nv_reservedSMEM_devtool_atexit_pc,@object
	.size		__nv_reservedSMEM_devtool_atexit_pc,(__nv_reservedSMEM_allocation_mask - __nv_reservedSMEM_devtool_atexit_pc)
__nv_reservedSMEM_devtool_atexit_pc:
	.zero		8
	.weak		__nv_reservedSMEM_allocation_mask
	.type		__nv_reservedSMEM_allocation_mask,@object
	.size		__nv_reservedSMEM_allocation_mask,(.L_2 - __nv_reservedSMEM_allocation_mask)
__nv_reservedSMEM_allocation_mask:
	.zero		4
.L_2:


//--------------------- .nv.constant0.gluon_tcgen05 --------------------------
	.section	.nv.constant0.gluon_tcgen05,"a",@progbits
	.sectionflags	@""
	.align	4
.nv.constant0.gluon_tcgen05:
	.zero		976


//--------------------- SYMBOLS --------------------------

	.type		.nv.reservedSmem.offset0,@object
	.size		.nv.reservedSmem.offset0,0x4
	.type		.nv.reservedSmem.cap,@object
	.size		.nv.reservedSmem.cap,0x4
